	.target	sm_80

	.elftype	@"ET_EXEC"


//--------------------- .note.nv.tkinfo           --------------------------
	.section	.note.nv.tkinfo,"",@"SHT_NOTE"
	.sectionflags	@"SHF_NOTE_NV_TKINFO"
	.tkinfo
        /*0018*/ 	.word	0x00000002
        /*0030*/ 	.string	""
        /*0030*/ 	.string	"ptxas"
        /*0030*/ 	.string	"Cuda compilation tools, release 13.0, V13.0.88"
        /*0030*/ 	.string	"Build cuda_13.0.r13.0/compiler.36424714_0"
        /*0030*/ 	.string	"-v  -suppress-debug-info  -lineinfo  -arch sm_80 "



//--------------------- .note.nv.cuinfo           --------------------------
	.section	.note.nv.cuinfo,"",@"SHT_NOTE"
	.sectionflags	@"SHF_NOTE_NV_CUINFO"
        /*0018*/ 	.short	0x0002
        /*001a*/ 	.short	0x0050
        /*001c*/ 	.short	0x0082
	.zero		2


//--------------------- .nv.info                  --------------------------
	.section	.nv.info,"",@"SHT_CUDA_INFO"
	.align	4


	//----- nvinfo : EIATTR_REGCOUNT
	.align		4
        /*0000*/ 	.byte	0x04, 0x2f
        /*0002*/ 	.short	(.L_2 - .L_1)
	.align		4
.L_1:
        /*0004*/ 	.word	index@(attn_fwd)
        /*0008*/ 	.word	0x000000ff


	//----- nvinfo : EIATTR_FRAME_SIZE
	.align		4
.L_2:
        /*000c*/ 	.byte	0x04, 0x11
        /*000e*/ 	.short	(.L_4 - .L_3)
	.align		4
.L_3:
        /*0010*/ 	.word	index@(attn_fwd)
        /*0014*/ 	.word	0x000000e0


	//----- nvinfo : EIATTR_MIN_STACK_SIZE
	.align		4
.L_4:
        /*0018*/ 	.byte	0x04, 0x12
        /*001a*/ 	.short	(.L_6 - .L_5)
	.align		4
.L_5:
        /*001c*/ 	.word	index@(attn_fwd)
        /*0020*/ 	.word	0x000000e0
.L_6:


//--------------------- .nv.info.attn_fwd         --------------------------
	.section	.nv.info.attn_fwd,"",@"SHT_CUDA_INFO"
	.sectionflags	@""
	.align	4


	//----- nvinfo : EIATTR_CUDA_API_VERSION
	.align		4
        /*0000*/ 	.byte	0x04, 0x37
        /*0002*/ 	.short	(.L_8 - .L_7)
.L_7:
        /*0004*/ 	.word	0x00000082


	//----- nvinfo : EIATTR_SW2861232_WAR
	.align		4
.L_8:
        /*0008*/ 	.byte	0x01, 0x35
	.zero		2


	//----- nvinfo : EIATTR_PARAM_CBANK
	.align		4
        /*000c*/ 	.byte	0x04, 0x0a
        /*000e*/ 	.short	(.L_10 - .L_9)
	.align		4
.L_9:
        /*0010*/ 	.word	index@(.nv.constant0.attn_fwd)
        /*0014*/ 	.short	0x0160
        /*0016*/ 	.short	0x0088


	//----- nvinfo : EIATTR_CBANK_PARAM_SIZE
	.align		4
.L_10:
        /*0018*/ 	.byte	0x03, 0x19
        /*001a*/ 	.short	0x0088


	//----- nvinfo : EIATTR_KPARAM_INFO
	.align		4
        /*001c*/ 	.byte	0x04, 0x17
        /*001e*/ 	.short	(.L_12 - .L_11)
.L_11:
        /*0020*/ 	.word	0x00000000
        /*0024*/ 	.short	0x0019
        /*0026*/ 	.short	0x0080
        /*0028*/ 	.byte	0x00, 0xf4, 0x21, 0x00


	//----- nvinfo : EIATTR_KPARAM_INFO
	.align		4
.L_12:
        /*002c*/ 	.byte	0x04, 0x17
        /*002e*/ 	.short	(.L_14 - .L_13)
.L_13:
        /*0030*/ 	.word	0x00000000
        /*0034*/ 	.short	0x0018
        /*0036*/ 	.short	0x0078
        /*0038*/ 	.byte	0x00, 0xf4, 0x21, 0x00


	//----- nvinfo : EIATTR_KPARAM_INFO
	.align		4
.L_14:
        /*003c*/ 	.byte	0x04, 0x17
        /*003e*/ 	.short	(.L_16 - .L_15)
.L_15:
        /*0040*/ 	.word	0x00000000
        /*0044*/ 	.short	0x0017
        /*0046*/ 	.short	0x0070
        /*0048*/ 	.byte	0x00, 0xf0, 0x11, 0x00


	//----- nvinfo : EIATTR_KPARAM_INFO
	.align		4
.L_16:
        /*004c*/ 	.byte	0x04, 0x17
        /*004e*/ 	.short	(.L_18 - .L_17)
.L_17:
        /*0050*/ 	.word	0x00000000
        /*0054*/ 	.short	0x0016
        /*0056*/ 	.short	0x006c
        /*0058*/ 	.byte	0x00, 0xf0, 0x11, 0x00


	//----- nvinfo : EIATTR_KPARAM_INFO
	.align		4
.L_18:
        /*005c*/ 	.byte	0x04, 0x17
        /*005e*/ 	.short	(.L_20 - .L_19)
.L_19:
        /*0060*/ 	.word	0x00000000
        /*0064*/ 	.short	0x0015
        /*0066*/ 	.short	0x0068
        /*0068*/ 	.byte	0x00, 0xf0, 0x11, 0x00


	//----- nvinfo : EIATTR_KPARAM_INFO
	.align		4
.L_20:
        /*006c*/ 	.byte	0x04, 0x17
        /*006e*/ 	.short	(.L_22 - .L_21)
.L_21:
        /*0070*/ 	.word	0x00000000
        /*0074*/ 	.short	0x0014
        /*0076*/ 	.short	0x0064
        /*0078*/ 	.byte	0x00, 0xf0, 0x11, 0x00


	//----- nvinfo : EIATTR_KPARAM_INFO
	.align		4
.L_22:
        /*007c*/ 	.byte	0x04, 0x17
        /*007e*/ 	.short	(.L_24 - .L_23)
.L_23:
        /*0080*/ 	.word	0x00000000
        /*0084*/ 	.short	0x0013
        /*0086*/ 	.short	0x0060
        /*0088*/ 	.byte	0x00, 0xf0, 0x11, 0x00


	//----- nvinfo : EIATTR_KPARAM_INFO
	.align		4
.L_24:
        /*008c*/ 	.byte	0x04, 0x17
        /*008e*/ 	.short	(.L_26 - .L_25)
.L_25:
        /*0090*/ 	.word	0x00000000
        /*0094*/ 	.short	0x0012
        /*0096*/ 	.short	0x005c
        /*0098*/ 	.byte	0x00, 0xf0, 0x11, 0x00


	//----- nvinfo : EIATTR_KPARAM_INFO
	.align		4
.L_26:
        /*009c*/ 	.byte	0x04, 0x17
        /*009e*/ 	.short	(.L_28 - .L_27)
.L_27:
        /*00a0*/ 	.word	0x00000000
        /*00a4*/ 	.short	0x0011
        /*00a6*/ 	.short	0x0058
        /*00a8*/ 	.byte	0x00, 0xf0, 0x11, 0x00


	//----- nvinfo : EIATTR_KPARAM_INFO
	.align		4
.L_28:
        /*00ac*/ 	.byte	0x04, 0x17
        /*00ae*/ 	.short	(.L_30 - .L_29)
.L_29:
        /*00b0*/ 	.word	0x00000000
        /*00b4*/ 	.short	0x0010
        /*00b6*/ 	.short	0x0054
        /*00b8*/ 	.byte	0x00, 0xf0, 0x11, 0x00


	//----- nvinfo : EIATTR_KPARAM_INFO
	.align		4
.L_30:
        /*00bc*/ 	.byte	0x04, 0x17
        /*00be*/ 	.short	(.L_32 - .L_31)
.L_31:
        /*00c0*/ 	.word	0x00000000
        /*00c4*/ 	.short	0x000f
        /*00c6*/ 	.short	0x0050
        /*00c8*/ 	.byte	0x00, 0xf0, 0x11, 0x00


	//----- nvinfo : EIATTR_KPARAM_INFO
	.align		4
.L_32:
        /*00cc*/ 	.byte	0x04, 0x17
        /*00ce*/ 	.short	(.L_34 - .L_33)
.L_33:
        /*00d0*/ 	.word	0x00000000
        /*00d4*/ 	.short	0x000e
        /*00d6*/ 	.short	0x004c
        /*00d8*/ 	.byte	0x00, 0xf0, 0x11, 0x00


	//----- nvinfo : EIATTR_KPARAM_INFO
	.align		4
.L_34:
        /*00dc*/ 	.byte	0x04, 0x17
        /*00de*/ 	.short	(.L_36 - .L_35)
.L_35:
        /*00e0*/ 	.word	0x00000000
        /*00e4*/ 	.short	0x000d
        /*00e6*/ 	.short	0x0048
        /*00e8*/ 	.byte	0x00, 0xf0, 0x11, 0x00


	//----- nvinfo : EIATTR_KPARAM_INFO
	.align		4
.L_36:
        /*00ec*/ 	.byte	0x04, 0x17
        /*00ee*/ 	.short	(.L_38 - .L_37)
.L_37:
        /*00f0*/ 	.word	0x00000000
        /*00f4*/ 	.short	0x000c
        /*00f6*/ 	.short	0x0044
        /*00f8*/ 	.byte	0x00, 0xf0, 0x11, 0x00


	//----- nvinfo : EIATTR_KPARAM_INFO
	.align		4
.L_38:
        /*00fc*/ 	.byte	0x04, 0x17
        /*00fe*/ 	.short	(.L_40 - .L_39)
.L_39:
        /*0100*/ 	.word	0x00000000
        /*0104*/ 	.short	0x000b
        /*0106*/ 	.short	0x0040
        /*0108*/ 	.byte	0x00, 0xf0, 0x11, 0x00


	//----- nvinfo : EIATTR_KPARAM_INFO
	.align		4
.L_40:
        /*010c*/ 	.byte	0x04, 0x17
        /*010e*/ 	.short	(.L_42 - .L_41)
.L_41:
        /*0110*/ 	.word	0x00000000
        /*0114*/ 	.short	0x000a
        /*0116*/ 	.short	0x003c
        /*0118*/ 	.byte	0x00, 0xf0, 0x11, 0x00


	//----- nvinfo : EIATTR_KPARAM_INFO
	.align		4
.L_42:
        /*011c*/ 	.byte	0x04, 0x17
        /*011e*/ 	.short	(.L_44 - .L_43)
.L_43:
        /*0120*/ 	.word	0x00000000
        /*0124*/ 	.short	0x0009
        /*0126*/ 	.short	0x0038
        /*0128*/ 	.byte	0x00, 0xf0, 0x11, 0x00


	//----- nvinfo : EIATTR_KPARAM_INFO
	.align		4
.L_44:
        /*012c*/ 	.byte	0x04, 0x17
        /*012e*/ 	.short	(.L_46 - .L_45)
.L_45:
        /*0130*/ 	.word	0x00000000
        /*0134*/ 	.short	0x0008
        /*0136*/ 	.short	0x0034
        /*0138*/ 	.byte	0x00, 0xf0, 0x11, 0x00


	//----- nvinfo : EIATTR_KPARAM_INFO
	.align		4
.L_46:
        /*013c*/ 	.byte	0x04, 0x17
        /*013e*/ 	.short	(.L_48 - .L_47)
.L_47:
        /*0140*/ 	.word	0x00000000
        /*0144*/ 	.short	0x0007
        /*0146*/ 	.short	0x0030
        /*0148*/ 	.byte	0x00, 0xf0, 0x11, 0x00


	//----- nvinfo : EIATTR_KPARAM_INFO
	.align		4
.L_48:
        /*014c*/ 	.byte	0x04, 0x17
        /*014e*/ 	.short	(.L_50 - .L_49)
.L_49:
        /*0150*/ 	.word	0x00000000
        /*0154*/ 	.short	0x0006
        /*0156*/ 	.short	0x002c
        /*0158*/ 	.byte	0x00, 0xf0, 0x11, 0x00


	//----- nvinfo : EIATTR_KPARAM_INFO
	.align		4
.L_50:
        /*015c*/ 	.byte	0x04, 0x17
        /*015e*/ 	.short	(.L_52 - .L_51)
.L_51:
        /*0160*/ 	.word	0x00000000
        /*0164*/ 	.short	0x0005
        /*0166*/ 	.short	0x0028
        /*0168*/ 	.byte	0x00, 0xf0, 0x11, 0x00


	//----- nvinfo : EIATTR_KPARAM_INFO
	.align		4
.L_52:
        /*016c*/ 	.byte	0x04, 0x17
        /*016e*/ 	.short	(.L_54 - .L_53)
.L_53:
        /*0170*/ 	.word	0x00000000
        /*0174*/ 	.short	0x0004
        /*0176*/ 	.short	0x0020
        /*0178*/ 	.byte	0x00, 0xf4, 0x21, 0x00


	//----- nvinfo : EIATTR_KPARAM_INFO
	.align		4
.L_54:
        /*017c*/ 	.byte	0x04, 0x17
        /*017e*/ 	.short	(.L_56 - .L_55)
.L_55:
        /*0180*/ 	.word	0x00000000
        /*0184*/ 	.short	0x0003
        /*0186*/ 	.short	0x0018
        /*0188*/ 	.byte	0x00, 0xf4, 0x21, 0x00


	//----- nvinfo : EIATTR_KPARAM_INFO
	.align		4
.L_56:
        /*018c*/ 	.byte	0x04, 0x17
        /*018e*/ 	.short	(.L_58 - .L_57)
.L_57:
        /*0190*/ 	.word	0x00000000
        /*0194*/ 	.short	0x0002
        /*0196*/ 	.short	0x0010
        /*0198*/ 	.byte	0x00, 0xf4, 0x21, 0x00


	//----- nvinfo : EIATTR_KPARAM_INFO
	.align		4
.L_58:
        /*019c*/ 	.byte	0x04, 0x17
        /*019e*/ 	.short	(.L_60 - .L_59)
.L_59:
        /*01a0*/ 	.word	0x00000000
        /*01a4*/ 	.short	0x0001
        /*01a6*/ 	.short	0x0008
        /*01a8*/ 	.byte	0x00, 0xf4, 0x21, 0x00


	//----- nvinfo : EIATTR_KPARAM_INFO
	.align		4
.L_60:
        /*01ac*/ 	.byte	0x04, 0x17
        /*01ae*/ 	.short	(.L_62 - .L_61)
.L_61:
        /*01b0*/ 	.word	0x00000000
        /*01b4*/ 	.short	0x0000
        /*01b6*/ 	.short	0x0000
        /*01b8*/ 	.byte	0x00, 0xf4, 0x21, 0x00


	//----- nvinfo : EIATTR_MAXREG_COUNT
	.align		4
.L_62:
        /*01bc*/ 	.byte	0x03, 0x1b
        /*01be*/ 	.short	0x00ff


	//----- nvinfo : EIATTR_NUM_BARRIERS
	.align		4
        /*01c0*/ 	.byte	0x02, 0x4c
        /*01c2*/ 	.byte	0x01
	.zero		1


	//----- nvinfo : EIATTR_ANNOTATIONS
	.align		4
        /*01c4*/ 	.byte	0x04, 0x55
        /*01c6*/ 	.short	(.L_64 - .L_63)


	//   ....[0]....
.L_63:
        /*01c8*/ 	.word	0x00000001
        /*01cc*/ 	.byte	0x20, 0x1c, 0x00, 0x00, 0x01, 0x00, 0x00, 0x00, 0x60, 0x1c, 0x00, 0x00, 0x01, 0x00, 0x00, 0x00
        /* <DEDUP_REMOVED lines=26> */
        /*037c*/ 	.byte	0x90, 0x2d, 0x00, 0x00, 0x01, 0x00, 0x00, 0x00, 0xb0, 0x2d, 0x00, 0x00


	//----- nvinfo : EIATTR_MERCURY_ISA_VERSION
	.align		4
.L_64:
        /*0388*/ 	.byte	0x03, 0x5f
        /*038a*/ 	.short	0x0000


	//----- nvinfo : EIATTR_COOP_GROUP_MASK_REGIDS
	.align		4
        /*038c*/ 	.byte	0x04, 0x29
        /*038e*/ 	.short	(.L_66 - .L_65)


	//   ....[0]....
.L_65:
        /*0390*/ 	.word	0xffffffff


	//   ....[1]....
        /*0394*/ 	.word	0xffffffff


	//   ....[2]....
        /*0398*/ 	.word	0xffffffff


	//   ....[3]....
        /*039c*/ 	.word	0xffffffff


	//   ....[4]....
        /*03a0*/ 	.word	0xffffffff


	//   ....[5]....
        /*03a4*/ 	.word	0xffffffff


	//   ....[6]....
        /*03a8*/ 	.word	0xffffffff


	//   ....[7]....
        /*03ac*/ 	.word	0xffffffff


	//----- nvinfo : EIATTR_COOP_GROUP_INSTR_OFFSETS
	.align		4
.L_66:
        /*03b0*/ 	.byte	0x04, 0x28
        /*03b2*/ 	.short	(.L_68 - .L_67)


	//   ....[0]....
.L_67:
        /*03b4*/ 	.word	0x00004140


	//   ....[1]....
        /*03b8*/ 	.word	0x00004150


	//   ....[2]....
        /*03bc*/ 	.word	0x00004180


	//   ....[3]....
        /*03c0*/ 	.word	0x000041d0


	//   ....[4]....
        /*03c4*/ 	.word	0x00005580


	//   ....[5]....
        /*03c8*/ 	.word	0x00005590


	//   ....[6]....
        /*03cc*/ 	.word	0x000055e0


	//   ....[7]....
        /*03d0*/ 	.word	0x00005600


	//----- nvinfo : EIATTR_EXIT_INSTR_OFFSETS
	.align		4
.L_68:
        /*03d4*/ 	.byte	0x04, 0x1c
        /*03d6*/ 	.short	(.L_70 - .L_69)


	//   ....[0]....
.L_69:
        /*03d8*/ 	.word	0x000081f0


	//   ....[1]....
        /*03dc*/ 	.word	0x00008290


	//----- nvinfo : EIATTR_REQNTID
	.align		4
.L_70:
        /*03e0*/ 	.byte	0x04, 0x10
        /*03e2*/ 	.short	(.L_72 - .L_71)
.L_71:
        /*03e4*/ 	.word	0x00000100
        /*03e8*/ 	.word	0x00000001
        /*03ec*/ 	.word	0x00000001
.L_72:


//--------------------- .nv.callgraph             --------------------------
	.section	.nv.callgraph,"",@"SHT_CUDA_CALLGRAPH"
	.align	4
	.sectionentsize	8
	.align		4
        /*0000*/ 	.word	0x00000000
	.align		4
        /*0004*/ 	.word	0xffffffff
	.align		4
        /*0008*/ 	.word	0x00000000
	.align		4
        /*000c*/ 	.word	0xfffffffe
	.align		4
        /*0010*/ 	.word	0x00000000
	.align		4
        /*0014*/ 	.word	0xfffffffd
	.align		4
        /*0018*/ 	.word	0x00000000
	.align		4
        /*001c*/ 	.word	0xfffffffc


//--------------------- .nv.rel.action            --------------------------
	.section	.nv.rel.action,"",@"SHT_CUDA_RELOCINFO"
	.align	8
	.sectionentsize	8
        /*0000*/ 	.byte	0x73, 0x00, 0x00, 0x00, 0x00, 0x00, 0x00, 0x00, 0x00, 0x00, 0x00, 0x11, 0x25, 0x00, 0x05, 0x36


//--------------------- .nv.constant4             --------------------------
	.section	.nv.constant4,"a",@progbits
	.align	8
	.align		8
.nv.constant4:
        /*0000*/ 	.dword	_$_str


//--------------------- .nv.constant0.attn_fwd    --------------------------
	.section	.nv.constant0.attn_fwd,"a",@progbits
	.sectionflags	@""
	.align	4
.nv.constant0.attn_fwd:
	.zero		488


//--------------------- .text.attn_fwd            --------------------------
	.section	.text.attn_fwd,"ax",@progbits
	.sectioninfo	@"SHI_REGISTERS=255"
	.align	128
        .global         attn_fwd
        .type           attn_fwd,@function
        .size           attn_fwd,(.L_x_4 - attn_fwd)
        .other          attn_fwd,@"STO_CUDA_ENTRY STV_DEFAULT"
attn_fwd:
.text.attn_fwd:
[----:B------:R-:W-:Y:S02]  /*0000*/  IMAD.MOV.U32 R1, RZ, RZ, c[0x0][0x28] ;  /* 0x00000a00ff017624 */ /* 0x000fe400078e00ff */
[----:B------:R-:W0:Y:S01]  /*0010*/  S2R R70, SR_TID.X ;  /* 0x0000000000467919 */ /* 0x000e220000002100 */
[----:B------:R-:W-:Y:S01]  /*0020*/  MOV R7, c[0x0][0x198] ;  /* 0x0000660000077a02 */ /* 0x000fe20000000f00 */
[----:B------:R-:W-:Y:S01]  /*0030*/  ULDC.64 UR4, c[0x0][0x118] ;  /* 0x0000460000047ab9 */ /* 0x000fe20000000a00 */
[----:B------:R-:W-:Y:S01]  /*0040*/  IADD3 R1, R1, -0xe0, RZ ;  /* 0xffffff2001017810 */ /* 0x000fe20007ffe0ff */
[----:B------:R-:W1:Y:S04]  /*0050*/  S2R R0, SR_CTAID.X ;  /* 0x0000000000007919 */ /* 0x000e680000002500 */
[----:B------:R-:W2:Y:S01]  /*0060*/  S2R R72, SR_CTAID.Y ;  /* 0x0000000000487919 */ /* 0x000ea20000002600 */
[----:B0-----:R-:W-:Y:S02]  /*0070*/  LOP3.LUT R5, R70, 0x7f, RZ, 0xc0, !PT ;  /* 0x0000007f46057812 */ /* 0x001fe400078ec0ff */
[----:B------:R-:W-:-:S03]  /*0080*/  SHF.R.U32.HI R2, RZ, 0x7, R70 ;  /* 0x00000007ff027819 */ /* 0x000fc60000011646 */
[----:B-1----:R-:W-:Y:S01]  /*0090*/  IMAD R3, R0, 0x80, R5 ;  /* 0x0000008000037824 */ /* 0x002fe200078e0205 */
[----:B------:R-:W-:Y:S01]  /*00a0*/  SGXT.U32 R74, R2, 0x1 ;  /* 0x00000001024a781a */ /* 0x000fe20000000000 */
[----:B--2---:R-:W-:Y:S02]  /*00b0*/  IMAD R0, R72, c[0x0][0x190], RZ ;  /* 0x0000640048007a24 */ /* 0x004fe400078e02ff */
[----:B------:R-:W-:Y:S02]  /*00c0*/  IMAD R3, R3, c[0x0][0x194], RZ ;  /* 0x0000650003037a24 */ /* 0x000fe400078e02ff */
[----:B------:R-:W-:Y:S02]  /*00d0*/  IMAD R11, R74, c[0x0][0x198], RZ ;  /* 0x000066004a0b7a24 */ /* 0x000fe400078e02ff */
[C---:B------:R-:W-:Y:S02]  /*00e0*/  IMAD.SHL.U32 R2, R0.reuse, 0x2, RZ ;  /* 0x0000000200027824 */ /* 0x040fe400078e00ff */
[----:B------:R-:W-:Y:S01]  /*00f0*/  IMAD.SHL.U32 R9, R3, 0x2, RZ ;  /* 0x0000000203097824 */ /* 0x000fe200078e00ff */
[----:B------:R-:W-:Y:S01]  /*0100*/  LEA R13, R7, R11, 0x1 ;  /* 0x0000000b070d7211 */ /* 0x000fe200078e08ff */
[----:B------:R-:W-:-:S03]  /*0110*/  IMAD.HI R0, R0, 0x2, RZ ;  /* 0x0000000200007827 */ /* 0x000fc600078e02ff */
[----:B------:R-:W-:Y:S01]  /*0120*/  IADD3 R2, P0, P1, R9, c[0x0][0x160], R2 ;  /* 0x0000580009027a10 */ /* 0x000fe2000791e002 */
[----:B------:R-:W-:-:S04]  /*0130*/  IMAD.HI R3, R3, 0x2, RZ ;  /* 0x0000000203037827 */ /* 0x000fc800078e02ff */
[----:B------:R-:W-:Y:S01]  /*0140*/  IMAD R15, R7, 0x2, R13 ;  /* 0x00000002070f7824 */ /* 0x000fe200078e020d */
[----:B------:R-:W-:Y:S02]  /*0150*/  IADD3.X R0, R3, c[0x0][0x164], R0, P0, P1 ;  /* 0x0000590003007a10 */ /* 0x000fe400007e2400 */
[-C--:B------:R-:W-:Y:S01]  /*0160*/  LEA R8, P0, R11, R2.reuse, 0x1 ;  /* 0x000000020b087211 */ /* 0x080fe200078008ff */
[----:B------:R-:W-:Y:S01]  /*0170*/  IMAD R17, R7, 0x2, R15 ;  /* 0x0000000207117824 */ /* 0x000fe200078e020f */
[----:B------:R-:W-:Y:S02]  /*0180*/  LEA R10, P1, R13, R2, 0x1 ;  /* 0x000000020d0a7211 */ /* 0x000fe400078208ff */
[----:B------:R-:W-:Y:S02]  /*0190*/  LEA.HI.X.SX32 R9, R11, R0, 0x1, P0 ;  /* 0x000000000b097211 */ /* 0x000fe400000f0eff */
[----:B------:R-:W-:Y:S02]  /*01a0*/  LEA R12, P0, R15, R2, 0x1 ;  /* 0x000000020f0c7211 */ /* 0x000fe400078008ff */
[----:B------:R-:W-:Y:S01]  /*01b0*/  LEA R19, R7, R17, 0x1 ;  /* 0x0000001107137211 */ /* 0x000fe200078e08ff */
[----:B------:R0:W2:Y:S01]  /*01c0*/  LDG.E.U16 R3, [R8.64] ;  /* 0x0000000408037981 */ /* 0x0000a2000c1e1500 */
[----:B------:R-:W-:-:S02]  /*01d0*/  LEA.HI.X.SX32 R11, R13, R0, 0x1, P1 ;  /* 0x000000000d0b7211 */ /* 0x000fc400008f0eff */
[----:B------:R-:W-:Y:S01]  /*01e0*/  LEA.HI.X.SX32 R13, R15, R0, 0x1, P0 ;  /* 0x000000000f0d7211 */ /* 0x000fe200000f0eff */
[----:B------:R-:W-:Y:S01]  /*01f0*/  IMAD R21, R7, 0x2, R19 ;  /* 0x0000000207157824 */ /* 0x000fe200078e0213 */
[-C--:B------:R-:W-:Y:S01]  /*0200*/  LEA R14, P0, R17, R2.reuse, 0x1 ;  /* 0x00000002110e7211 */ /* 0x080fe200078008ff */
[----:B------:R1:W3:Y:S01]  /*0210*/  LDG.E.U16 R4, [R10.64] ;  /* 0x000000040a047981 */ /* 0x0002e2000c1e1500 */
[----:B------:R-:W-:Y:S01]  /*0220*/  LEA R16, P1, R19, R2, 0x1 ;  /* 0x0000000213107211 */ /* 0x000fe200078208ff */
[----:B------:R-:W-:Y:S01]  /*0230*/  IMAD R23, R7, 0x2, R21 ;  /* 0x0000000207177824 */ /* 0x000fe200078e0215 */
[----:B------:R-:W-:Y:S01]  /*0240*/  LEA.HI.X.SX32 R15, R17, R0, 0x1, P0 ;  /* 0x00000000110f7211 */ /* 0x000fe200000f0eff */
[----:B------:R4:W5:Y:S01]  /*0250*/  LDG.E.U16 R6, [R12.64] ;  /* 0x000000040c067981 */ /* 0x000962000c1e1500 */
[----:B------:R-:W-:Y:S02]  /*0260*/  LEA R18, P0, R21, R2, 0x1 ;  /* 0x0000000215127211 */ /* 0x000fe400078008ff */
[-C--:B------:R-:W-:Y:S01]  /*0270*/  LEA.HI.X.SX32 R17, R19, R0.reuse, 0x1, P1 ;  /* 0x0000000013117211 */ /* 0x080fe200008f0eff */
[----:B0-----:R0:W2:Y:S01]  /*0280*/  LDG.E.U16 R9, [R14.64] ;  /* 0x000000040e097981 */ /* 0x0010a2000c1e1500 */
[----:B------:R-:W-:-:S02]  /*0290*/  LEA.HI.X.SX32 R19, R21, R0, 0x1, P0 ;  /* 0x0000000015137211 */ /* 0x000fc400000f0eff */
[----:B------:R-:W-:Y:S01]  /*02a0*/  LEA R20, P0, R23, R2, 0x1 ;  /* 0x0000000217147211 */ /* 0x000fe200078008ff */
[----:B-1----:R1:W2:Y:S01]  /*02b0*/  LDG.E.U16 R11, [R16.64] ;  /* 0x00000004100b7981 */ /* 0x0022a2000c1e1500 */
[----:B------:R-:W-:Y:S02]  /*02c0*/  LEA R25, R7, R23, 0x1 ;  /* 0x0000001707197211 */ /* 0x000fe400078e08ff */
[----:B------:R-:W-:Y:S01]  /*02d0*/  LEA.HI.X.SX32 R21, R23, R0, 0x1, P0 ;  /* 0x0000000017157211 */ /* 0x000fe200000f0eff */
[----:B------:R0:W2:Y:S02]  /*02e0*/  LDG.E.U16 R8, [R18.64] ;  /* 0x0000000412087981 */ /* 0x0000a4000c1e1500 */
[----:B------:R-:W-:Y:S01]  /*02f0*/  IMAD R23, R7, 0x2, R25 ;  /* 0x0000000207177824 */ /* 0x000fe200078e0219 */
[----:B----4-:R-:W-:Y:S01]  /*0300*/  LEA R12, P0, R25, R2, 0x1 ;  /* 0x00000002190c7211 */ /* 0x010fe200078008ff */
[----:B------:R4:W2:Y:S02]  /*0310*/  LDG.E.U16 R10, [R20.64] ;  /* 0x00000004140a7981 */ /* 0x0008a4000c1e1500 */
[----:B------:R-:W-:Y:S01]  /*0320*/  IMAD R27, R7, 0x2, R23 ;  /* 0x00000002071b7824 */ /* 0x000fe200078e0217 */
[----:B------:R-:W-:-:S04]  /*0330*/  LEA.HI.X.SX32 R13, R25, R0, 0x1, P0 ;  /* 0x00000000190d7211 */ /* 0x000fc800000f0eff */
[----:B-1----:R-:W-:Y:S01]  /*0340*/  LEA R17, R7, R27, 0x1 ;  /* 0x0000001b07117211 */ /* 0x002fe200078e08ff */
[----:B------:R1:W2:Y:S01]  /*0350*/  LDG.E.U16 R49, [R12.64] ;  /* 0x000000040c317981 */ /* 0x0002a2000c1e1500 */
[----:B0-----:R-:W-:-:S03]  /*0360*/  LEA R14, P0, R27, R2, 0x1 ;  /* 0x000000021b0e7211 */ /* 0x001fc600078008ff */
[----:B------:R-:W-:Y:S01]  /*0370*/  IMAD R19, R7, 0x2, R17 ;  /* 0x0000000207137824 */ /* 0x000fe200078e0211 */
[----:B------:R-:W-:Y:S02]  /*0380*/  LEA.HI.X.SX32 R15, R27, R0, 0x1, P0 ;  /* 0x000000001b0f7211 */ /* 0x000fe400000f0eff */
[-C--:B------:R-:W-:Y:S01]  /*0390*/  LEA R22, P1, R23, R2.reuse, 0x1 ;  /* 0x0000000217167211 */ /* 0x080fe200078208ff */
[----:B------:R-:W-:Y:S01]  /*03a0*/  IMAD R25, R7, 0x2, R19 ;  /* 0x0000000207197824 */ /* 0x000fe200078e0213 */
[----:B------:R-:W-:Y:S01]  /*03b0*/  LEA R16, P0, R17, R2, 0x1 ;  /* 0x0000000211107211 */ /* 0x000fe200078008ff */
[----:B------:R0:W2:Y:S01]  /*03c0*/  LDG.E.U16 R28, [R14.64] ;  /* 0x000000040e1c7981 */ /* 0x0000a2000c1e1500 */
[-C--:B------:R-:W-:Y:S02]  /*03d0*/  LEA.HI.X.SX32 R23, R23, R0.reuse, 0x1, P1 ;  /* 0x0000000017177211 */ /* 0x080fe400008f0eff */
[----:B------:R-:W-:Y:S02]  /*03e0*/  LEA.HI.X.SX32 R17, R17, R0, 0x1, P0 ;  /* 0x0000000011117211 */ /* 0x000fe400000f0eff */
[----:B------:R-:W-:Y:S01]  /*03f0*/  LEA R18, P0, R19, R2, 0x1 ;  /* 0x0000000213127211 */ /* 0x000fe200078008ff */
[----:B------:R0:W2:Y:S01]  /*0400*/  LDG.E.U16 R51, [R22.64] ;  /* 0x0000000416337981 */ /* 0x0000a2000c1e1500 */
[----:B------:R-:W-:-:S02]  /*0410*/  LEA R27, R7, R25, 0x1 ;  /* 0x00000019071b7211 */ /* 0x000fc400078e08ff */
[----:B------:R-:W-:Y:S01]  /*0420*/  LEA.HI.X.SX32 R19, R19, R0, 0x1, P0 ;  /* 0x0000000013137211 */ /* 0x000fe200000f0eff */
[----:B------:R0:W2:Y:S01]  /*0430*/  LDG.E.U16 R30, [R16.64] ;  /* 0x00000004101e7981 */ /* 0x0000a2000c1e1500 */
[-C--:B----4-:R-:W-:Y:S02]  /*0440*/  LEA R20, P1, R25, R2.reuse, 0x1 ;  /* 0x0000000219147211 */ /* 0x090fe400078208ff */
[----:B-1----:R-:W-:Y:S01]  /*0450*/  LEA R12, P0, R27, R2, 0x1 ;  /* 0x000000021b0c7211 */ /* 0x002fe200078008ff */
[----:B------:R1:W4:Y:S01]  /*0460*/  LDG.E.U16 R53, [R18.64] ;  /* 0x0000000412357981 */ /* 0x000322000c1e1500 */
[----:B0-----:R-:W-:Y:S01]  /*0470*/  IMAD R23, R7, 0x2, R27 ;  /* 0x0000000207177824 */ /* 0x001fe200078e021b */
[-C--:B------:R-:W-:Y:S02]  /*0480*/  LEA.HI.X.SX32 R21, R25, R0.reuse, 0x1, P1 ;  /* 0x0000000019157211 */ /* 0x080fe400008f0eff */
[----:B------:R-:W-:Y:S01]  /*0490*/  LEA.HI.X.SX32 R13, R27, R0, 0x1, P0 ;  /* 0x000000001b0d7211 */ /* 0x000fe200000f0eff */
[----:B------:R-:W-:Y:S01]  /*04a0*/  IMAD R25, R7, 0x2, R23 ;  /* 0x0000000207197824 */ /* 0x000fe200078e0217 */
[C---:B------:R-:W-:Y:S01]  /*04b0*/  LEA R14, P0, R23.reuse, R2, 0x1 ;  /* 0x00000002170e7211 */ /* 0x040fe200078008ff */
[----:B------:R0:W2:Y:S03]  /*04c0*/  LDG.E.U16 R55, [R20.64] ;  /* 0x0000000414377981 */ /* 0x0000a6000c1e1500 */
[----:B------:R-:W-:Y:S01]  /*04d0*/  LEA.HI.X.SX32 R15, R23, R0, 0x1, P0 ;  /* 0x00000000170f7211 */ /* 0x000fe200000f0eff */
[----:B------:R0:W2:Y:S01]  /*04e0*/  LDG.E.U16 R32, [R12.64] ;  /* 0x000000040c207981 */ /* 0x0000a2000c1e1500 */
[----:B------:R-:W-:-:S02]  /*04f0*/  LEA R23, R7, R25, 0x1 ;  /* 0x0000001907177211 */ /* 0x000fc400078e08ff */
[----:B------:R-:W-:Y:S01]  /*0500*/  LEA R16, P0, R25, R2, 0x1 ;  /* 0x0000000219107211 */ /* 0x000fe200078008ff */
[----:B------:R1:W2:Y:S02]  /*0510*/  LDG.E.U16 R34, [R14.64] ;  /* 0x000000040e227981 */ /* 0x0002a4000c1e1500 */
[----:B------:R-:W-:Y:S01]  /*0520*/  IMAD R27, R7, 0x2, R23 ;  /* 0x00000002071b7824 */ /* 0x000fe200078e0217 */
[----:B------:R-:W-:-:S03]  /*0530*/  LEA.HI.X.SX32 R17, R25, R0, 0x1, P0 ;  /* 0x0000000019117211 */ /* 0x000fc600000f0eff */
[----:B0-----:R-:W-:Y:S01]  /*0540*/  IMAD R21, R7, 0x2, R27 ;  /* 0x0000000207157824 */ /* 0x001fe200078e021b */
[C---:B-1----:R-:W-:Y:S01]  /*0550*/  LEA R18, P0, R27.reuse, R2, 0x1 ;  /* 0x000000021b127211 */ /* 0x042fe200078008ff */
[----:B------:R0:W2:Y:S03]  /*0560*/  LDG.E.U16 R57, [R16.64] ;  /* 0x0000000410397981 */ /* 0x0000a6000c1e1500 */
[----:B------:R-:W-:Y:S02]  /*0570*/  LEA.HI.X.SX32 R19, R27, R0, 0x1, P0 ;  /* 0x000000001b137211 */ /* 0x000fe400000f0eff */
[----:B------:R-:W-:Y:S02]  /*0580*/  LEA R12, P0, R21, R2, 0x1 ;  /* 0x00000002150c7211 */ /* 0x000fe400078008ff */
[----:B------:R-:W-:Y:S01]  /*0590*/  LEA R25, R7, R21, 0x1 ;  /* 0x0000001507197211 */ /* 0x000fe200078e08ff */
[----:B------:R1:W3:Y:S01]  /*05a0*/  LDG.E.U16 R36, [R18.64] ;  /* 0x0000000412247981 */ /* 0x0002e2000c1e1500 */
[----:B------:R-:W-:-:S03]  /*05b0*/  LEA.HI.X.SX32 R13, R21, R0, 0x1, P0 ;  /* 0x00000000150d7211 */ /* 0x000fc600000f0eff */
[----:B------:R-:W-:Y:S01]  /*05c0*/  IMAD R21, R7, 0x2, R25 ;  /* 0x0000000207157824 */ /* 0x000fe200078e0219 */
[-C--:B------:R-:W-:Y:S01]  /*05d0*/  LEA R22, P1, R23, R2.reuse, 0x1 ;  /* 0x0000000217167211 */ /* 0x080fe200078208ff */
[----:B------:R1:W3:Y:S01]  /*05e0*/  LDG.E.U16 R38, [R12.64] ;  /* 0x000000040c267981 */ /* 0x0002e2000c1e1500 */
[----:B------:R-:W-:Y:S01]  /*05f0*/  LEA R14, P0, R25, R2, 0x1 ;  /* 0x00000002190e7211 */ /* 0x000fe200078008ff */
[----:B------:R-:W-:Y:S01]  /*0600*/  IMAD R27, R7, 0x2, R21 ;  /* 0x00000002071b7824 */ /* 0x000fe200078e0215 */
[-C--:B------:R-:W-:Y:S02]  /*0610*/  LEA.HI.X.SX32 R23, R23, R0.reuse, 0x1, P1 ;  /* 0x0000000017177211 */ /* 0x080fe400008f0eff */
[----:B------:R-:W-:Y:S02]  /*0620*/  LEA.HI.X.SX32 R15, R25, R0, 0x1, P0 ;  /* 0x00000000190f7211 */ /* 0x000fe400000f0eff */
[----:B------:R-:W-:Y:S01]  /*0630*/  LEA R25, R7, R27, 0x1 ;  /* 0x0000001b07197211 */ /* 0x000fe200078e08ff */
[----:B------:R1:W3:Y:S01]  /*0640*/  LDG.E.U16 R59, [R22.64] ;  /* 0x00000004163b7981 */ /* 0x0002e2000c1e1500 */
[----:B0-----:R-:W-:-:S02]  /*0650*/  LEA R16, P0, R27, R2, 0x1 ;  /* 0x000000021b107211 */ /* 0x001fc400078008ff */
[----:B------:R-:W-:Y:S01]  /*0660*/  LEA R20, P1, R21, R2, 0x1 ;  /* 0x0000000215147211 */ /* 0x000fe200078208ff */
[----:B------:R0:W4:Y:S01]  /*0670*/  LDG.E.U16 R61, [R14.64] ;  /* 0x000000040e3d7981 */ /* 0x000122000c1e1500 */
[----:B------:R-:W-:Y:S01]  /*0680*/  LEA.HI.X.SX32 R17, R27, R0, 0x1, P0 ;  /* 0x000000001b117211 */ /* 0x000fe200000f0eff */
[----:B-1----:R-:W-:Y:S01]  /*0690*/  IMAD R23, R7, 0x2, R25 ;  /* 0x0000000207177824 */ /* 0x002fe200078e0219 */
[----:B------:R-:W-:-:S03]  /*06a0*/  LEA R18, P0, R25, R2, 0x1 ;  /* 0x0000000219127211 */ /* 0x000fc600078008ff */
[----:B------:R1:W4:Y:S01]  /*06b0*/  LDG.E.U16 R40, [R16.64] ;  /* 0x0000000410287981 */ /* 0x000322000c1e1500 */
[----:B------:R-:W-:Y:S01]  /*06c0*/  IMAD R27, R7, 0x2, R23 ;  /* 0x00000002071b7824 */ /* 0x000fe200078e0217 */
[----:B------:R-:W-:-:S04]  /*06d0*/  LEA.HI.X.SX32 R19, R25, R0, 0x1, P0 ;  /* 0x0000000019137211 */ /* 0x000fc800000f0eff */
[----:B------:R-:W-:Y:S01]  /*06e0*/  LEA R25, R7, R27, 0x1 ;  /* 0x0000001b07197211 */ /* 0x000fe200078e08ff */
[----:B------:R0:W4:Y:S01]  /*06f0*/  LDG.E.U16 R42, [R18.64] ;  /* 0x00000004122a7981 */ /* 0x000122000c1e1500 */
[----:B------:R-:W-:-:S03]  /*0700*/  LEA.HI.X.SX32 R21, R21, R0, 0x1, P1 ;  /* 0x0000000015157211 */ /* 0x000fc600008f0eff */
[----:B------:R-:W-:Y:S01]  /*0710*/  IMAD R29, R7, 0x2, R25 ;  /* 0x00000002071d7824 */ /* 0x000fe200078e0219 */
[----:B------:R-:W-:Y:S01]  /*0720*/  LEA R12, P0, R23, R2, 0x1 ;  /* 0x00000002170c7211 */ /* 0x000fe200078008ff */
[----:B------:R1:W4:Y:S02]  /*0730*/  LDG.E.U16 R63, [R20.64] ;  /* 0x00000004143f7981 */ /* 0x000324000c1e1500 */
[----:B------:R-:W-:Y:S01]  /*0740*/  IMAD R31, R7, 0x2, R29 ;  /* 0x00000002071f7824 */ /* 0x000fe200078e021d */
[----:B------:R-:W-:Y:S02]  /*0750*/  LEA.HI.X.SX32 R13, R23, R0, 0x1, P0 ;  /* 0x00000000170d7211 */ /* 0x000fe400000f0eff */
[-C--:B0-----:R-:W-:Y:S02]  /*0760*/  LEA R14, P0, R25, R2.reuse, 0x1 ;  /* 0x00000002190e7211 */ /* 0x081fe400078008ff */
[----:B------:R-:W-:Y:S01]  /*0770*/  LEA R22, P1, R27, R2, 0x1 ;  /* 0x000000021b167211 */ /* 0x000fe200078208ff */
[----:B------:R0:W5:Y:S01]  /*0780*/  LDG.E.U16 R65, [R12.64] ;  /* 0x000000040c417981 */ /* 0x000162000c1e1500 */
[----:B-1----:R-:W-:-:S02]  /*0790*/  LEA R21, R7, R31, 0x1 ;  /* 0x0000001f07157211 */ /* 0x002fc400078e08ff */
[----:B------:R-:W-:-:S03]  /*07a0*/  LEA.HI.X.SX32 R15, R25, R0, 0x1, P0 ;  /* 0x00000000190f7211 */ /* 0x000fc600000f0eff */
[----:B------:R-:W-:Y:S01]  /*07b0*/  IMAD R25, R7, 0x2, R21 ;  /* 0x0000000207197824 */ /* 0x000fe200078e0215 */
[----:B------:R-:W-:Y:S01]  /*07c0*/  LEA.HI.X.SX32 R23, R27, R0, 0x1, P1 ;  /* 0x000000001b177211 */ /* 0x000fe200008f0eff */
[----:B------:R1:W5:Y:S01]  /*07d0*/  LDG.E.U16 R44, [R14.64] ;  /* 0x000000040e2c7981 */ /* 0x000362000c1e1500 */
[----:B------:R-:W-:Y:S01]  /*07e0*/  LEA R16, P0, R29, R2, 0x1 ;  /* 0x000000021d107211 */ /* 0x000fe200078008ff */
[----:B------:R-:W-:Y:S02]  /*07f0*/  IMAD R27, R7, 0x2, R25 ;  /* 0x00000002071b7824 */ /* 0x000fe400078e0219 */
[----:B------:R0:W5:Y:S01]  /*0800*/  LDG.E.U16 R67, [R22.64] ;  /* 0x0000000416437981 */ /* 0x000162000c1e1500 */
[----:B------:R-:W-:Y:S02]  /*0810*/  LEA.HI.X.SX32 R17, R29, R0, 0x1, P0 ;  /* 0x000000001d117211 */ /* 0x000fe400000f0eff */
[----:B------:R-:W-:Y:S02]  /*0820*/  LEA R29, R7, R27, 0x1 ;  /* 0x0000001b071d7211 */ /* 0x000fe400078e08ff */
[----:B------:R-:W-:Y:S01]  /*0830*/  LEA R18, P0, R31, R2, 0x1 ;  /* 0x000000021f127211 */ /* 0x000fe200078008ff */
[----:B------:R1:W5:Y:S02]  /*0840*/  LDG.E.U16 R46, [R16.64] ;  /* 0x00000004102e7981 */ /* 0x000364000c1e1500 */
[----:B------:R-:W-:Y:S01]  /*0850*/  IMAD R33, R7, 0x2, R29 ;  /* 0x0000000207217824 */ /* 0x000fe200078e021d */
[----:B------:R-:W-:-:S03]  /*0860*/  LEA.HI.X.SX32 R19, R31, R0, 0x1, P0 ;  /* 0x000000001f137211 */ /* 0x000fc600000f0eff */
[----:B0-----:R-:W-:Y:S01]  /*0870*/  IMAD R23, R7, 0x2, R33 ;  /* 0x0000000207177824 */ /* 0x001fe200078e0221 */
[----:B------:R-:W-:Y:S01]  /*0880*/  LEA R12, P0, R25, R2, 0x1 ;  /* 0x00000002190c7211 */ /* 0x000fe200078008ff */
[----:B------:R0:W5:Y:S03]  /*0890*/  LDG.E.U16 R69, [R18.64] ;  /* 0x0000000412457981 */ /* 0x000166000c1e1500 */
[----:B------:R-:W-:Y:S02]  /*08a0*/  LEA R31, R7, R23, 0x1 ;  /* 0x00000017071f7211 */ /* 0x000fe400078e08ff */
[----:B------:R-:W-:Y:S02]  /*08b0*/  LEA.HI.X.SX32 R13, R25, R0, 0x1, P0 ;  /* 0x00000000190d7211 */ /* 0x000fe400000f0eff */
[-C--:B-1----:R-:W-:Y:S01]  /*08c0*/  LEA R14, P0, R27, R2.reuse, 0x1 ;  /* 0x000000021b0e7211 */ /* 0x082fe200078008ff */
[----:B------:R-:W-:Y:S01]  /*08d0*/  IMAD R25, R7, 0x2, R31 ;  /* 0x0000000207197824 */ /* 0x000fe200078e021f */
[----:B------:R-:W-:Y:S01]  /*08e0*/  LEA R20, P1, R21, R2, 0x1 ;  /* 0x0000000215147211 */ /* 0x000fe200078208ff */
[----:B------:R1:W5:Y:S01]  /*08f0*/  LDG.E.U16 R48, [R12.64] ;  /* 0x000000040c307981 */ /* 0x000362000c1e1500 */
[----:B------:R-:W-:Y:S01]  /*0900*/  LEA.HI.X.SX32 R15, R27, R0, 0x1, P0 ;  /* 0x000000001b0f7211 */ /* 0x000fe200000f0eff */
[----:B------:R-:W-:Y:S01]  /*0910*/  IMAD R27, R7, 0x2, R25 ;  /* 0x00000002071b7824 */ /* 0x000fe200078e0219 */
[----:B------:R-:W-:-:S02]  /*0920*/  LEA R16, P0, R29, R2, 0x1 ;  /* 0x000000021d107211 */ /* 0x000fc400078008ff */
[----:B------:R-:W-:Y:S01]  /*0930*/  LEA.HI.X.SX32 R21, R21, R0, 0x1, P1 ;  /* 0x0000000015157211 */ /* 0x000fe200008f0eff */
[----:B------:R1:W5:Y:S01]  /*0940*/  LDG.E.U16 R50, [R14.64] ;  /* 0x000000040e327981 */ /* 0x000362000c1e1500 */
[----:B------:R-:W-:Y:S02]  /*0950*/  LEA R35, R7, R27, 0x1 ;  /* 0x0000001b07237211 */ /* 0x000fe400078e08ff */
[----:B0-----:R-:W-:Y:S01]  /*0960*/  LEA R18, P1, R33, R2, 0x1 ;  /* 0x0000000221127211 */ /* 0x001fe200078208ff */
[----:B------:R0:W5:Y:S01]  /*0970*/  LDG.E.U16 R71, [R20.64] ;  /* 0x0000000414477981 */ /* 0x000162000c1e1500 */
[-C--:B------:R-:W-:Y:S01]  /*0980*/  LEA.HI.X.SX32 R17, R29, R0.reuse, 0x1, P0 ;  /* 0x000000001d117211 */ /* 0x080fe200000f0eff */
[----:B------:R-:W-:Y:S01]  /*0990*/  IMAD R29, R7, 0x2, R35 ;  /* 0x00000002071d7824 */ /* 0x000fe200078e0223 */
[----:B------:R-:W-:-:S03]  /*09a0*/  LEA.HI.X.SX32 R19, R33, R0, 0x1, P1 ;  /* 0x0000000021137211 */ /* 0x000fc600008f0eff */
[----:B------:R-:W-:Y:S01]  /*09b0*/  IMAD R33, R7, 0x2, R29 ;  /* 0x0000000207217824 */ /* 0x000fe200078e021d */
[----:B0-----:R-:W-:Y:S01]  /*09c0*/  LEA R20, P0, R23, R2, 0x1 ;  /* 0x0000000217147211 */ /* 0x001fe200078008ff */
[----:B------:R0:W5:Y:S03]  /*09d0*/  LDG.E.U16 R73, [R16.64] ;  /* 0x0000000410497981 */ /* 0x000166000c1e1500 */
[----:B------:R-:W-:Y:S02]  /*09e0*/  LEA R37, R7, R33, 0x1 ;  /* 0x0000002107257211 */ /* 0x000fe400078e08ff */
[----:B------:R-:W-:Y:S01]  /*09f0*/  LEA.HI.X.SX32 R21, R23, R0, 0x1, P0 ;  /* 0x0000000017157211 */ /* 0x000fe200000f0eff */
[----:B------:R0:W5:Y:S01]  /*0a00*/  LDG.E.U16 R75, [R18.64] ;  /* 0x00000004124b7981 */ /* 0x000162000c1e1500 */
[-C--:B-1----:R-:W-:Y:S02]  /*0a10*/  LEA R12, P0, R31, R2.reuse, 0x1 ;  /* 0x000000021f0c7211 */ /* 0x082fe400078008ff */
[----:B------:R-:W-:Y:S01]  /*0a20*/  LEA R22, P1, R27, R2, 0x1 ;  /* 0x000000021b167211 */ /* 0x000fe200078208ff */
[----:B------:R1:W5:Y:S01]  /*0a30*/  LDG.E.U16 R52, [R20.64] ;  /* 0x0000000414347981 */ /* 0x000362000c1e1500 */
[----:B------:R-:W-:Y:S01]  /*0a40*/  LEA.HI.X.SX32 R13, R31, R0, 0x1, P0 ;  /* 0x000000001f0d7211 */ /* 0x000fe200000f0eff */
[----:B------:R-:W-:Y:S01]  /*0a50*/  IMAD R31, R7, 0x2, R37 ;  /* 0x00000002071f7824 */ /* 0x000fe200078e0225 */
[----:B------:R-:W-:-:S03]  /*0a60*/  LEA R14, P0, R25, R2, 0x1 ;  /* 0x00000002190e7211 */ /* 0x000fc600078008ff */
[----:B------:R-:W-:Y:S01]  /*0a70*/  IMAD R39, R7, 0x2, R31 ;  /* 0x0000000207277824 */ /* 0x000fe200078e021f */
[-C--:B------:R-:W-:Y:S01]  /*0a80*/  LEA.HI.X.SX32 R15, R25, R0.reuse, 0x1, P0 ;  /* 0x00000000190f7211 */ /* 0x080fe200000f0eff */
[----:B------:R1:W5:Y:S03]  /*0a90*/  LDG.E.U16 R54, [R12.64] ;  /* 0x000000040c367981 */ /* 0x000366000c1e1500 */
[----:B------:R-:W-:Y:S01]  /*0aa0*/  LEA R25, R7, R39, 0x1 ;  /* 0x0000002707197211 */ /* 0x000fe200078e08ff */
[----:B------:R1:W5:Y:S01]  /*0ab0*/  LDG.E.U16 R77, [R14.64] ;  /* 0x000000040e4d7981 */ /* 0x000362000c1e1500 */
[----:B------:R-:W-:Y:S02]  /*0ac0*/  LEA.HI.X.SX32 R23, R27, R0, 0x1, P1 ;  /* 0x000000001b177211 */ /* 0x000fe400008f0eff */
[-C--:B0-----:R-:W-:Y:S01]  /*0ad0*/  LEA R16, P0, R35, R2.reuse, 0x1 ;  /* 0x0000000223107211 */ /* 0x081fe200078008ff */
[----:B------:R-:W-:Y:S01]  /*0ae0*/  IMAD R27, R7, 0x2, R25 ;  /* 0x00000002071b7824 */ /* 0x000fe200078e0219 */
[----:B-1----:R-:W-:Y:S01]  /*0af0*/  LEA R20, P1, R37, R2, 0x1 ;  /* 0x0000000225147211 */ /* 0x002fe200078208ff */
[----:B------:R0:W5:Y:S01]  /*0b00*/  LDG.E.U16 R79, [R22.64] ;  /* 0x00000004164f7981 */ /* 0x000162000c1e1500 */
[----:B------:R-:W-:Y:S01]  /*0b10*/  LEA.HI.X.SX32 R17, R35, R0, 0x1, P0 ;  /* 0x0000000023117211 */ /* 0x000fe200000f0eff */
[----:B------:R-:W-:Y:S01]  /*0b20*/  IMAD R35, R7, 0x2, R27 ;  /* 0x0000000207237824 */ /* 0x000fe200078e021b */
[----:B------:R-:W-:-:S02]  /*0b30*/  LEA R18, P0, R29, R2, 0x1 ;  /* 0x000000021d127211 */ /* 0x000fc400078008ff */
[-C--:B------:R-:W-:Y:S01]  /*0b40*/  LEA.HI.X.SX32 R21, R37, R0.reuse, 0x1, P1 ;  /* 0x0000000025157211 */ /* 0x080fe200008f0eff */
[----:B------:R1:W5:Y:S01]  /*0b50*/  LDG.E.U16 R56, [R16.64] ;  /* 0x0000000410387981 */ /* 0x000362000c1e1500 */
[----:B------:R-:W-:Y:S02]  /*0b60*/  LEA R41, R7, R35, 0x1 ;  /* 0x0000002307297211 */ /* 0x000fe400078e08ff */
[----:B------:R-:W-:Y:S01]  /*0b70*/  LEA.HI.X.SX32 R19, R29, R0, 0x1, P0 ;  /* 0x000000001d137211 */ /* 0x000fe200000f0eff */
[----:B------:R0:W5:Y:S02]  /*0b80*/  LDG.E.U16 R83, [R20.64] ;  /* 0x0000000414537981 */ /* 0x000164000c1e1500 */
[----:B------:R-:W-:Y:S01]  /*0b90*/  IMAD R29, R7, 0x2, R41 ;  /* 0x00000002071d7824 */ /* 0x000fe200078e0229 */
[----:B------:R-:W-:Y:S01]  /*0ba0*/  LEA R12, P0, R33, R2, 0x1 ;  /* 0x00000002210c7211 */ /* 0x000fe200078008ff */
[----:B------:R0:W5:Y:S02]  /*0bb0*/  LDG.E.U16 R58, [R18.64] ;  /* 0x00000004123a7981 */ /* 0x000164000c1e1500 */
[----:B------:R-:W-:Y:S01]  /*0bc0*/  IMAD R43, R7, 0x2, R29 ;  /* 0x00000002072b7824 */ /* 0x000fe200078e021d */
[----:B------:R-:W-:-:S04]  /*0bd0*/  LEA.HI.X.SX32 R13, R33, R0, 0x1, P0 ;  /* 0x00000000210d7211 */ /* 0x000fc800000f0eff */
[----:B------:R-:W-:Y:S01]  /*0be0*/  LEA R33, R7, R43, 0x1 ;  /* 0x0000002b07217211 */ /* 0x000fe200078e08ff */
[----:B------:R0:W5:Y:S01]  /*0bf0*/  LDG.E.U16 R81, [R12.64] ;  /* 0x000000040c517981 */ /* 0x000162000c1e1500 */
[----:B------:R-:W-:-:S03]  /*0c00*/  LEA R14, P0, R31, R2, 0x1 ;  /* 0x000000021f0e7211 */ /* 0x000fc600078008ff */
[----:B------:R-:W-:Y:S01]  /*0c10*/  IMAD R37, R7, 0x2, R33 ;  /* 0x0000000207257824 */ /* 0x000fe200078e0221 */
[----:B------:R-:W-:-:S03]  /*0c20*/  LEA.HI.X.SX32 R15, R31, R0, 0x1, P0 ;  /* 0x000000001f0f7211 */ /* 0x000fc600000f0eff */
[----:B------:R-:W-:Y:S01]  /*0c30*/  IMAD R31, R7, 0x2, R37 ;  /* 0x00000002071f7824 */ /* 0x000fe200078e0225 */
[----:B-1----:R-:W-:Y:S01]  /*0c40*/  LEA R16, P0, R39, R2, 0x1 ;  /* 0x0000000227107211 */ /* 0x002fe200078008ff */
[----:B------:R1:W5:Y:S03]  /*0c50*/  LDG.E.U16 R60, [R14.64] ;  /* 0x000000040e3c7981 */ /* 0x000366000c1e1500 */
[----:B0-----:R-:W-:Y:S02]  /*0c60*/  LEA R23, R7, R31, 0x1 ;  /* 0x0000001f07177211 */ /* 0x001fe400078e08ff */
[----:B------:R-:W-:-:S03]  /*0c70*/  LEA.HI.X.SX32 R17, R39, R0, 0x1, P0 ;  /* 0x0000000027117211 */ /* 0x000fc600000f0eff */
[----:B------:R-:W-:Y:S01]  /*0c80*/  IMAD R39, R7, 0x2, R23 ;  /* 0x0000000207277824 */ /* 0x000fe200078e0217 */
[-C--:B------:R-:W-:Y:S01]  /*0c90*/  LEA R18, P0, R25, R2.reuse, 0x1 ;  /* 0x0000000219127211 */ /* 0x080fe200078008ff */
[----:B------:R0:W5:Y:S02]  /*0ca0*/  LDG.E.U16 R62, [R16.64] ;  /* 0x00000004103e7981 */ /* 0x000164000c1e1500 */
[----:B------:R-:W-:Y:S01]  /*0cb0*/  IMAD R45, R7, 0x2, R39 ;  /* 0x00000002072d7824 */ /* 0x000fe200078e0227 */
[----:B------:R-:W-:-:S04]  /*0cc0*/  LEA R12, P1, R27, R2, 0x1 ;  /* 0x000000021b0c7211 */ /* 0x000fc800078208ff */
[----:B------:R-:W-:Y:S02]  /*0cd0*/  LEA R47, R7, R45, 0x1 ;  /* 0x0000002d072f7211 */ /* 0x000fe400078e08ff */
[----:B------:R-:W-:-:S03]  /*0ce0*/  LEA.HI.X.SX32 R19, R25, R0, 0x1, P0 ;  /* 0x0000000019137211 */ /* 0x000fc600000f0eff */
[----:B------:R-:W-:Y:S01]  /*0cf0*/  IMAD R25, R7, 0x2, R47 ;  /* 0x0000000207197824 */ /* 0x000fe200078e022f */
[----:B------:R-:W-:Y:S01]  /*0d00*/  LEA.HI.X.SX32 R13, R27, R0, 0x1, P1 ;  /* 0x000000001b0d7211 */ /* 0x000fe200008f0eff */
[----:B------:R0:W5:Y:S01]  /*0d10*/  LDG.E.U16 R85, [R18.64] ;  /* 0x0000000412557981 */ /* 0x000162000c1e1500 */
[-C--:B------:R-:W-:Y:S01]  /*0d20*/  LEA R20, P0, R35, R2.reuse, 0x1 ;  /* 0x0000000223147211 */ /* 0x080fe200078008ff */
[----:B------:R-:W-:Y:S01]  /*0d30*/  IMAD R27, R7, 0x2, R25 ;  /* 0x00000002071b7824 */ /* 0x000fe200078e0219 */
[----:B------:R-:W-:Y:S01]  /*0d40*/  LEA R22, P1, R23, R2, 0x1 ;  /* 0x0000000217167211 */ /* 0x000fe200078208ff */
[----:B------:R0:W5:Y:S01]  /*0d50*/  LDG.E.U16 R87, [R12.64] ;  /* 0x000000040c577981 */ /* 0x000162000c1e1500 */
[----:B------:R-:W-:Y:S02]  /*0d60*/  LEA.HI.X.SX32 R21, R35, R0, 0x1, P0 ;  /* 0x0000000023157211 */ /* 0x000fe400000f0eff */
[----:B-1----:R-:W-:Y:S02]  /*0d70*/  LEA R14, P0, R41, R2, 0x1 ;  /* 0x00000002290e7211 */ /* 0x002fe400078008ff */
[----:B------:R-:W-:Y:S01]  /*0d80*/  LEA R35, R7, R27, 0x1 ;  /* 0x0000001b07237211 */ /* 0x000fe200078e08ff */
[----:B------:R1:W5:Y:S01]  /*0d90*/  LDG.E.U16 R64, [R20.64] ;  /* 0x0000000414407981 */ /* 0x000362000c1e1500 */
[----:B------:R-:W-:-:S02]  /*0da0*/  LEA.HI.X.SX32 R15, R41, R0, 0x1, P0 ;  /* 0x00000000290f7211 */ /* 0x000fc400000f0eff */
[----:B0-----:R-:W-:Y:S01]  /*0db0*/  LEA R16, P0, R43, R2, 0x1 ;  /* 0x000000022b107211 */ /* 0x001fe200078008ff */
[----:B------:R-:W-:Y:S01]  /*0dc0*/  IMAD R41, R7, 0x2, R35 ;  /* 0x0000000207297824 */ /* 0x000fe200078e0223 */
[-C--:B------:R-:W-:Y:S01]  /*0dd0*/  LEA.HI.X.SX32 R23, R23, R0.reuse, 0x1, P1 ;  /* 0x0000000017177211 */ /* 0x080fe200008f0eff */
[----:B------:R0:W5:Y:S01]  /*0de0*/  LDG.E.U16 R66, [R14.64] ;  /* 0x000000040e427981 */ /* 0x000162000c1e1500 */
[----:B------:R-:W-:Y:S01]  /*0df0*/  LEA.HI.X.SX32 R17, R43, R0, 0x1, P0 ;  /* 0x000000002b117211 */ /* 0x000fe200000f0eff */
[----:B------:R-:W-:Y:S01]  /*0e00*/  IMAD R43, R7, 0x2, R41 ;  /* 0x00000002072b7824 */ /* 0x000fe200078e0229 */
[-C--:B------:R-:W-:Y:S01]  /*0e10*/  LEA R24, P0, R25, R2.reuse, 0x1 ;  /* 0x0000000219187211 */ /* 0x080fe200078008ff */
[----:B------:R0:W5:Y:S03]  /*0e20*/  LDG.E.U16 R91, [R22.64] ;  /* 0x00000004165b7981 */ /* 0x000166000c1e1500 */
[----:B-1----:R-:W-:Y:S01]  /*0e30*/  LEA R20, P1, R43, R2, 0x1 ;  /* 0x000000022b147211 */ /* 0x002fe200078208ff */
[----:B------:R1:W5:Y:S01]  /*0e40*/  LDG.E.U16 R89, [R16.64] ;  /* 0x0000000410597981 */ /* 0x000362000c1e1500 */
[----:B------:R-:W-:-:S02]  /*0e50*/  LEA.HI.X.SX32 R25, R25, R0, 0x1, P0 ;  /* 0x0000000019197211 */ /* 0x000fc400000f0eff */
[----:B------:R-:W-:Y:S02]  /*0e60*/  LEA R12, P0, R33, R2, 0x1 ;  /* 0x00000002210c7211 */ /* 0x000fe400078008ff */
[-C--:B------:R-:W-:Y:S01]  /*0e70*/  LEA.HI.X.SX32 R21, R43, R0.reuse, 0x1, P1 ;  /* 0x000000002b157211 */ /* 0x080fe200008f0eff */
[----:B------:R0:W5:Y:S01]  /*0e80*/  LDG.E.U16 R93, [R24.64] ;  /* 0x00000004185d7981 */ /* 0x000162000c1e1500 */
[----:B------:R-:W-:Y:S02]  /*0e90*/  LEA.HI.X.SX32 R13, R33, R0, 0x1, P0 ;  /* 0x00000000210d7211 */ /* 0x000fe400000f0eff */
[-C--:B------:R-:W-:Y:S01]  /*0ea0*/  LEA R18, P1, R39, R2.reuse, 0x1 ;  /* 0x0000000227127211 */ /* 0x080fe200078208ff */
[----:B------:R0:W5:Y:S01]  /*0eb0*/  LDG.E.U16 R95, [R20.64] ;  /* 0x00000004145f7981 */ /* 0x000162000c1e1500 */
[----:B-1----:R-:W-:Y:S02]  /*0ec0*/  LEA R16, P0, R27, R2, 0x1 ;  /* 0x000000021b107211 */ /* 0x002fe400078008ff */
[----:B------:R-:W-:Y:S01]  /*0ed0*/  LEA R43, R7, R43, 0x1 ;  /* 0x0000002b072b7211 */ /* 0x000fe200078e08ff */
[----:B------:R1:W5:Y:S01]  /*0ee0*/  LDG.E.U16 R33, [R12.64] ;  /* 0x000000040c217981 */ /* 0x000362000c1e1500 */
[----:B------:R-:W-:-:S02]  /*0ef0*/  LEA.HI.X.SX32 R19, R39, R0, 0x1, P1 ;  /* 0x0000000027137211 */ /* 0x000fc400008f0eff */
[----:B------:R-:W-:Y:S02]  /*0f00*/  LEA.HI.X.SX32 R17, R27, R0, 0x1, P0 ;  /* 0x000000001b117211 */ /* 0x000fe400000f0eff */
[-C--:B------:R-:W-:Y:S01]  /*0f10*/  LEA R26, P1, R43, R2.reuse, 0x1 ;  /* 0x000000022b1a7211 */ /* 0x080fe200078208ff */
[----:B------:R1:W5:Y:S01]  /*0f20*/  LDG.E.U16 R39, [R18.64] ;  /* 0x0000000412277981 */ /* 0x000362000c1e1500 */
[----:B0-----:R-:W-:Y:S02]  /*0f30*/  LEA R14, P0, R37, R2, 0x1 ;  /* 0x00000002250e7211 */ /* 0x001fe400078008ff */
[-C--:B------:R-:W-:Y:S01]  /*0f40*/  LEA.HI.X.SX32 R27, R43, R0.reuse, 0x1, P1 ;  /* 0x000000002b1b7211 */ /* 0x080fe200008f0eff */
[----:B------:R-:W-:Y:S01]  /*0f50*/  IMAD R43, R7, 0x2, R43 ;  /* 0x00000002072b7824 */ /* 0x000fe200078e022b */
[----:B------:R-:W-:Y:S01]  /*0f60*/  LEA.HI.X.SX32 R15, R37, R0, 0x1, P0 ;  /* 0x00000000250f7211 */ /* 0x000fe200000f0eff */
[----:B------:R0:W5:Y:S01]  /*0f70*/  LDG.E.U16 R68, [R16.64] ;  /* 0x0000000410447981 */ /* 0x000162000c1e1500 */
[----:B------:R-:W-:-:S02]  /*0f80*/  LEA R20, P1, R45, R2, 0x1 ;  /* 0x000000022d147211 */ /* 0x000fc400078208ff */
[----:B------:R-:W-:Y:S01]  /*0f90*/  LEA R22, P0, R35, R2, 0x1 ;  /* 0x0000000223167211 */ /* 0x000fe200078008ff */
[----:B------:R0:W5:Y:S01]  /*0fa0*/  LDG.E.U16 R26, [R26.64] ;  /* 0x000000041a1a7981 */ /* 0x000162000c1e1500 */
[-C--:B------:R-:W-:Y:S02]  /*0fb0*/  LEA.HI.X.SX32 R21, R45, R0.reuse, 0x1, P1 ;  /* 0x000000002d157211 */ /* 0x080fe400008f0eff */
[----:B------:R-:W-:Y:S01]  /*0fc0*/  LEA.HI.X.SX32 R23, R35, R0, 0x1, P0 ;  /* 0x0000000023177211 */ /* 0x000fe200000f0eff */
[----:B------:R0:W5:Y:S01]  /*0fd0*/  LDG.E.U16 R37, [R14.64] ;  /* 0x000000040e257981 */ /* 0x000162000c1e1500 */
[-C--:B------:R-:W-:Y:S02]  /*0fe0*/  LEA R24, P1, R43, R2.reuse, 0x1 ;  /* 0x000000022b187211 */ /* 0x080fe400078208ff */
[----:B-1----:R-:W-:Y:S01]  /*0ff0*/  LEA R12, P0, R29, R2, 0x1 ;  /* 0x000000021d0c7211 */ /* 0x002fe200078008ff */
[----:B------:R-:W-:Y:S01]  /*1000*/  IMAD R7, R7, 0x2, R43 ;  /* 0x0000000207077824 */ /* 0x000fe200078e022b */
[-C--:B------:R-:W-:Y:S01]  /*1010*/  LEA.HI.X.SX32 R25, R43, R0.reuse, 0x1, P1 ;  /* 0x000000002b197211 */ /* 0x080fe200008f0eff */
[----:B------:R1:W5:Y:S01]  /*1020*/  LDG.E.U16 R35, [R20.64] ;  /* 0x0000000414237981 */ /* 0x000362000c1e1500 */
[----:B------:R-:W-:-:S02]  /*1030*/  LEA.HI.X.SX32 R13, R29, R0, 0x1, P0 ;  /* 0x000000001d0d7211 */ /* 0x000fc400000f0eff */
[-C--:B0-----:R-:W-:Y:S01]  /*1040*/  LEA R16, P0, R31, R2.reuse, 0x1 ;  /* 0x000000021f107211 */ /* 0x081fe200078008ff */
[----:B------:R-:W5:Y:S01]  /*1050*/  LDG.E.U16 R22, [R22.64] ;  /* 0x0000000416167981 */ /* 0x000f62000c1e1500 */
[----:B------:R-:W-:Y:S02]  /*1060*/  LEA R14, P1, R47, R2, 0x1 ;  /* 0x000000022f0e7211 */ /* 0x000fe400078208ff */
[-C--:B------:R-:W-:Y:S01]  /*1070*/  LEA.HI.X.SX32 R17, R31, R0.reuse, 0x1, P0 ;  /* 0x000000001f117211 */ /* 0x080fe200000f0eff */
[----:B------:R-:W5:Y:S01]  /*1080*/  LDG.E.U16 R24, [R24.64] ;  /* 0x0000000418187981 */ /* 0x000f62000c1e1500 */
[----:B------:R-:W-:Y:S02]  /*1090*/  LEA.HI.X.SX32 R15, R47, R0, 0x1, P1 ;  /* 0x000000002f0f7211 */ /* 0x000fe400008f0eff */
[-C--:B------:R-:W-:Y:S01]  /*10a0*/  LEA R18, P0, R41, R2.reuse, 0x1 ;  /* 0x0000000229127211 */ /* 0x080fe200078008ff */
[----:B------:R0:W5:Y:S01]  /*10b0*/  LDG.E.U16 R27, [R12.64] ;  /* 0x000000040c1b7981 */ /* 0x000162000c1e1500 */
[----:B-1----:R-:W-:-:S02]  /*10c0*/  LEA R20, P1, R7, R2, 0x1 ;  /* 0x0000000207147211 */ /* 0x002fc400078208ff */
[-C--:B------:R-:W-:Y:S01]  /*10d0*/  LEA.HI.X.SX32 R19, R41, R0.reuse, 0x1, P0 ;  /* 0x0000000029137211 */ /* 0x080fe200000f0eff */
[----:B------:R-:W5:Y:S01]  /*10e0*/  LDG.E.U16 R17, [R16.64] ;  /* 0x0000000410117981 */ /* 0x000f62000c1e1500 */
[----:B------:R-:W-:-:S03]  /*10f0*/  LEA.HI.X.SX32 R21, R7, R0, 0x1, P1 ;  /* 0x0000000007157211 */ /* 0x000fc600008f0eff */
[----:B------:R-:W5:Y:S04]  /*1100*/  LDG.E.U16 R15, [R14.64] ;  /* 0x000000040e0f7981 */ /* 0x000f68000c1e1500 */
[----:B------:R-:W5:Y:S04]  /*1110*/  LDG.E.U16 R19, [R18.64] ;  /* 0x0000000412137981 */ /* 0x000f68000c1e1500 */
[----:B------:R-:W5:Y:S01]  /*1120*/  LDG.E.U16 R21, [R20.64] ;  /* 0x0000000414157981 */ /* 0x000f62000c1e1500 */
[----:B------:R-:W-:Y:S02]  /*1130*/  SHF.R.S32.HI R0, RZ, 0x7, R70 ;  /* 0x00000007ff007819 */ /* 0x000fe40000011446 */
[----:B------:R-:W-:-:S02]  /*1140*/  SHF.L.U32 R7, R5, 0x1, RZ ;  /* 0x0000000105077819 */ /* 0x000fc400000006ff */
[----:B------:R-:W-:-:S04]  /*1150*/  SGXT R0, R0, 0x1 ;  /* 0x000000010000781a */ /* 0x000fc80000000200 */
[----:B------:R-:W-:-:S04]  /*1160*/  LOP3.LUT R0, R7, 0x110, R0, 0x78, !PT ;  /* 0x0000011007007812 */ /* 0x000fc800078e7800 */
[C---:B------:R-:W-:Y:S01]  /*1170*/  LOP3.LUT R78, R0.reuse, 0x20, RZ, 0x3c, !PT ;  /* 0x00000020004e7812 */ /* 0x040fe200078e3cff */
[----:B--2---:R-:W-:Y:S04]  /*1180*/  STS.U16 [R0], R3 ;  /* 0x0000000300007388 */ /* 0x004fe80000000400 */
[----:B------:R-:W-:Y:S04]  /*1190*/  STS.U16 [R0+0x800], R11 ;  /* 0x0008000b00007388 */ /* 0x000fe80000000400 */
[----:B------:R-:W-:Y:S04]  /*11a0*/  STS.U16 [R0+0x1000], R51 ;  /* 0x0010003300007388 */ /* 0x000fe80000000400 */
[----:B------:R-:W-:Y:S04]  /*11b0*/  STS.U16 [R0+0x1800], R55 ;  /* 0x0018003700007388 */ /* 0x000fe80000000400 */
[----:B---3--:R-:W-:Y:S01]  /*11c0*/  STS.U16 [R0+0x2000], R59 ;  /* 0x0020003b00007388 */ /* 0x008fe20000000400 */
[----:B------:R-:W-:-:S03]  /*11d0*/  LOP3.LUT R76, R0, 0x40, RZ, 0x3c, !PT ;  /* 0x00000040004c7812 */ /* 0x000fc600078e3cff */
[----:B----4-:R-:W-:Y:S04]  /*11e0*/  STS.U16 [R0+0x2800], R63 ;  /* 0x0028003f00007388 */ /* 0x010fe80000000400 */
[----:B-----5:R-:W-:Y:S01]  /*11f0*/  STS.U16 [R0+0x3000], R67 ;  /* 0x0030004300007388 */ /* 0x020fe20000000400 */
[----:B------:R-:W-:-:S03]  /*1200*/  LOP3.LUT R252, R0, 0x60, RZ, 0x3c, !PT ;  /* 0x0000006000fc7812 */ /* 0x000fc600078e3cff */
[----:B------:R-:W-:Y:S04]  /*1210*/  STS.U16 [R0+0x3800], R71 ;  /* 0x0038004700007388 */ /* 0x000fe80000000400 */
[----:B------:R-:W-:Y:S04]  /*1220*/  STS.U16 [R0+0x4000], R75 ;  /* 0x0040004b00007388 */ /* 0x000fe80000000400 */
[----:B------:R-:W-:Y:S04]  /*1230*/  STS.U16 [R0+0x4800], R79 ;  /* 0x0048004f00007388 */ /* 0x000fe80000000400 */
[----:B------:R-:W-:Y:S01]  /*1240*/  STS.U16 [R0+0x5000], R83 ;  /* 0x0050005300007388 */ /* 0x000fe20000000400 */
[----:B------:R-:W-:-:S05]  /*1250*/  IMAD.MOV.U32 R2, RZ, RZ, 0x1 ;  /* 0x00000001ff027424 */ /* 0x000fca00078e00ff */
[----:B------:R-:W-:Y:S01]  /*1260*/  ISETP.LE.AND P0, PT, R2, c[0x0][0x1d0], PT ;  /* 0x0000740002007a0c */ /* 0x000fe20003f03270 */
[----:B------:R-:W-:Y:S04]  /*1270*/  STS.U16 [R0+0x5800], R87 ;  /* 0x0058005700007388 */ /* 0x000fe80000000400 */
[----:B------:R-:W-:Y:S04]  /*1280*/  STS.U16 [R0+0x6800], R91 ;  /* 0x0068005b00007388 */ /* 0x000fe80000000400 */
[----:B------:R-:W-:Y:S04]  /*1290*/  STS.U16 [R0+0x6000], R89 ;  /* 0x0060005900007388 */ /* 0x000fe80000000400 */
[----:B------:R-:W-:Y:S04]  /*12a0*/  STS.U16 [R0+0x7000], R93 ;  /* 0x0070005d00007388 */ /* 0x000fe80000000400 */
[----:B------:R-:W-:Y:S04]  /*12b0*/  STS.U16 [R0+0x7800], R95 ;  /* 0x0078005f00007388 */ /* 0x000fe80000000400 */
[----:B------:R1:W-:Y:S04]  /*12c0*/  STS.U16 [R78+0x200], R4 ;  /* 0x000200044e007388 */ /* 0x0003e80000000400 */
[----:B------:R-:W-:Y:S04]  /*12d0*/  STS.U16 [R78+0xa00], R8 ;  /* 0x000a00084e007388 */ /* 0x000fe80000000400 */
        /* <DEDUP_REMOVED lines=41> */
[----:B------:R-:W-:Y:S01]  /*1570*/  STS.U16 [R252+0x7e00], R21 ;  /* 0x007e0015fc007388 */ /* 0x000fe20000000400 */
[----:B------:R-:W-:Y:S01]  /*1580*/  IMAD.MOV.U32 R2, RZ, RZ, -0x800000 ;  /* 0xff800000ff027424 */ /* 0x000fe200078e00ff */
[----:B-1----:R-:W-:Y:S01]  /*1590*/  MOV R4, 0x3f800000 ;  /* 0x3f80000000047802 */ /* 0x002fe20000000f00 */
[----:B0-----:R-:W-:Y:S01]  /*15a0*/  IMAD.MOV.U32 R13, RZ, RZ, 0x3f800000 ;  /* 0x3f800000ff0d7424 */ /* 0x001fe200078e00ff */
[----:B------:R0:W-:Y:S01]  /*15b0*/  STS.U16 [R252+0x4600], R77 ;  /* 0x0046004dfc007388 */ /* 0x0001e20000000400 */
[----:B------:R-:W-:Y:S01]  /*15c0*/  IMAD.MOV.U32 R3, RZ, RZ, -0x800000 ;  /* 0xff800000ff037424 */ /* 0x000fe200078e00ff */
[----:B------:R-:W-:Y:S01]  /*15d0*/  CS2R R168, SRZ ;  /* 0x0000000000a87805 */ /* 0x000fe2000001ff00 */
[----:B------:R-:W-:Y:S01]  /*15e0*/  CS2R R170, SRZ ;  /* 0x0000000000aa7805 */ /* 0x000fe2000001ff00 */
[----:B------:R1:W-:Y:S01]  /*15f0*/  STS.U16 [R252+0x4e00], R81 ;  /* 0x004e0051fc007388 */ /* 0x0003e20000000400 */
[----:B------:R-:W-:Y:S01]  /*1600*/  CS2R R160, SRZ ;  /* 0x0000000000a07805 */ /* 0x000fe2000001ff00 */
[----:B------:R-:W-:Y:S01]  /*1610*/  CS2R R162, SRZ ;  /* 0x0000000000a27805 */ /* 0x000fe2000001ff00 */
[----:B------:R-:W-:Y:S01]  /*1620*/  CS2R R148, SRZ ;  /* 0x0000000000947805 */ /* 0x000fe2000001ff00 */
[----:B------:R2:W-:Y:S01]  /*1630*/  STS.U16 [R252+0x5600], R85 ;  /* 0x00560055fc007388 */ /* 0x0005e20000000400 */
[----:B------:R-:W-:Y:S01]  /*1640*/  CS2R R150, SRZ ;  /* 0x0000000000967805 */ /* 0x000fe2000001ff00 */
[----:B------:R-:W-:Y:S01]  /*1650*/  CS2R R140, SRZ ;  /* 0x00000000008c7805 */ /* 0x000fe2000001ff00 */
[----:B------:R-:W-:Y:S01]  /*1660*/  CS2R R142, SRZ ;  /* 0x00000000008e7805 */ /* 0x000fe2000001ff00 */
[----:B------:R3:W-:Y:S01]  /*1670*/  STS.U16 [R252+0x5e00], R27 ;  /* 0x005e001bfc007388 */ /* 0x0007e20000000400 */
[----:B0-----:R-:W-:Y:S01]  /*1680*/  CS2R R76, SRZ ;  /* 0x00000000004c7805 */ /* 0x001fe2000001ff00 */
[----:B------:R-:W-:Y:S01]  /*1690*/  CS2R R78, SRZ ;  /* 0x00000000004e7805 */ /* 0x000fe2000001ff00 */
[----:B-1----:R-:W-:Y:S01]  /*16a0*/  CS2R R80, SRZ ;  /* 0x0000000000507805 */ /* 0x002fe2000001ff00 */
[----:B------:R-:W-:Y:S01]  /*16b0*/  CS2R R82, SRZ ;  /* 0x0000000000527805 */ /* 0x000fe2000001ff00 */
[----:B------:R-:W-:Y:S01]  /*16c0*/  CS2R R86, SRZ ;  /* 0x0000000000567805 */ /* 0x000fe2000001ff00 */
[----:B--2---:R-:W-:Y:S01]  /*16d0*/  CS2R R84, SRZ ;  /* 0x0000000000547805 */ /* 0x004fe2000001ff00 */
[----:B------:R-:W-:Y:S01]  /*16e0*/  CS2R R88, SRZ ;  /* 0x0000000000587805 */ /* 0x000fe2000001ff00 */
        /* <DEDUP_REMOVED lines=14> */
[----:B---3--:R-:W-:Y:S01]  /*17d0*/  CS2R R26, SRZ ;  /* 0x00000000001a7805 */ /* 0x008fe2000001ff00 */
[----:B------:R-:W-:Y:S01]  /*17e0*/  CS2R R104, SRZ ;  /* 0x0000000000687805 */ /* 0x000fe2000001ff00 */
[----:B------:R-:W-:Y:S01]  /*17f0*/  CS2R R106, SRZ ;  /* 0x00000000006a7805 */ /* 0x000fe2000001ff00 */
[----:B------:R-:W-:-:S02]  /*1800*/  LOP3.LUT R6, R70, 0xff, RZ, 0xc0, !PT ;  /* 0x000000ff46067812 */ /* 0x000fc400078ec0ff */
[----:B------:R-:W-:Y:S01]  /*1810*/  SHF.L.U32 R36, R70, 0x1, RZ ;  /* 0x0000000146247819 */ /* 0x000fe200000006ff */
[----:B------:R-:W-:Y:S05]  /*1820*/  @!P0 BRA `(.L_x_0) ;  /* 0x0000408000008947 */ /* 0x000fea0003800000 */
[C---:B------:R-:W-:Y:S01]  /*1830*/  LOP3.LUT R3, R70.reuse, 0xc0, RZ, 0xc0, !PT ;  /* 0x000000c046037812 */ /* 0x040fe200078ec0ff */
[----:B------:R-:W-:Y:S01]  /*1840*/  IMAD R5, R5, c[0x0][0x1a8], RZ ;  /* 0x00006a0005057a24 */ /* 0x000fe200078e02ff */
[----:B------:R-:W-:Y:S01]  /*1850*/  LOP3.LUT R10, R70, 0x3f, RZ, 0xc0, !PT ;  /* 0x0000003f460a7812 */ /* 0x000fe200078ec0ff */
[----:B------:R-:W-:Y:S01]  /*1860*/  IMAD.SHL.U32 R6, R6, 0x2, RZ ;  /* 0x0000000206067824 */ /* 0x000fe200078e00ff */
[----:B------:R-:W-:Y:S01]  /*1870*/  SHF.R.U32.HI R3, RZ, 0x2, R3 ;  /* 0x00000002ff037819 */ /* 0x000fe20000011603 */
[----:B------:R-:W-:Y:S01]  /*1880*/  IMAD R2, R72, c[0x0][0x1a0], RZ ;  /* 0x0000680048027a24 */ /* 0x000fe200078e02ff */
[C---:B------:R-:W-:Y:S01]  /*1890*/  SHF.L.U32 R7, R5.reuse, 0x1, RZ ;  /* 0x0000000105077819 */ /* 0x040fe200000006ff */
[----:B------:R-:W-:Y:S01]  /*18a0*/  IMAD R8, R74, c[0x0][0x1a4], RZ ;  /* 0x000069004a087a24 */ /* 0x000fe200078e02ff */
[----:B------:R-:W-:Y:S01]  /*18b0*/  LOP3.LUT R12, R36, 0x10, RZ, 0xc0, !PT ;  /* 0x00000010240c7812 */ /* 0x000fe200078ec0ff */
[----:B------:R-:W-:Y:S01]  /*18c0*/  IMAD.MOV.U32 R33, RZ, RZ, c[0x0][0x1a4] ;  /* 0x00006900ff217624 */ /* 0x000fe200078e00ff */
[--C-:B------:R-:W-:Y:S01]  /*18d0*/  SHF.R.U32.HI R18, RZ, 0x6, R70.reuse ;  /* 0x00000006ff127819 */ /* 0x100fe20000011646 */
[----:B------:R-:W-:Y:S01]  /*18e0*/  IMAD.HI R9, R5, 0x2, RZ ;  /* 0x0000000205097827 */ /* 0x000fe200078e02ff */
[----:B------:R-:W-:Y:S01]  /*18f0*/  LOP3.LUT R5, R6, R3, RZ, 0x3c, !PT ;  /* 0x0000000306057212 */ /* 0x000fe200078e3cff */
[----:B------:R-:W-:Y:S01]  /*1900*/  CS2R R168, SRZ ;  /* 0x0000000000a87805 */ /* 0x000fe2000001ff00 */
[----:B------:R-:W-:Y:S01]  /*1910*/  LOP3.LUT R19, R12, 0xe0, R70, 0xf8, !PT ;  /* 0x000000e00c137812 */ /* 0x000fe200078ef846 */
[C---:B------:R-:W-:Y:S01]  /*1920*/  IMAD.SHL.U32 R4, R2.reuse, 0x2, RZ ;  /* 0x0000000202047824 */ /* 0x040fe200078e00ff */
[----:B------:R-:W-:Y:S01]  /*1930*/  CS2R R170, SRZ ;  /* 0x0000000000aa7805 */ /* 0x000fe2000001ff00 */
[----:B------:R-:W-:Y:S01]  /*1940*/  IMAD R3, R33, 0x2, R8 ;  /* 0x0000000221037824 */ /* 0x000fe200078e0208 */
[----:B------:R-:W-:Y:S01]  /*1950*/  CS2R R160, SRZ ;  /* 0x0000000000a07805 */ /* 0x000fe2000001ff00 */
[----:B------:R-:W-:Y:S01]  /*1960*/  IMAD.HI R2, R2, 0x2, RZ ;  /* 0x0000000202027827 */ /* 0x000fe200078e02ff */
[----:B------:R-:W-:Y:S01]  /*1970*/  IADD3 R245, P0, P1, R7, c[0x0][0x168], R4 ;  /* 0x00005a0007f57a10 */ /* 0x000fe2000791e004 */
[----:B------:R-:W-:Y:S01]  /*1980*/  CS2R R162, SRZ ;  /* 0x0000000000a27805 */ /* 0x000fe2000001ff00 */
[----:B------:R-:W-:Y:S01]  /*1990*/  LEA R4, R33, R3, 0x1 ;  /* 0x0000000321047211 */ /* 0x000fe200078e08ff */
[----:B------:R-:W-:Y:S01]  /*19a0*/  IMAD.SHL.U32 R13, R70, 0x80, RZ ;  /* 0x00000080460d7824 */ /* 0x000fe200078e00ff */
[----:B------:R-:W-:Y:S01]  /*19b0*/  IADD3.X R31, R9, c[0x0][0x16c], R2, P0, P1 ;  /* 0x00005b00091f7a10 */ /* 0x000fe200007e2402 */
[----:B------:R-:W-:Y:S01]  /*19c0*/  IMAD R2, R72, c[0x0][0x1b0], RZ ;  /* 0x00006c0048027a24 */ /* 0x000fe200078e02ff */
[----:B------:R-:W-:Y:S01]  /*19d0*/  LOP3.LUT R7, R70, 0x7, RZ, 0xc0, !PT ;  /* 0x0000000746077812 */ /* 0x000fe200078ec0ff */
[----:B------:R-:W-:Y:S01]  /*19e0*/  IMAD R9, R33, 0x2, R4 ;  /* 0x0000000221097824 */ /* 0x000fe200078e0204 */
[----:B------:R-:W-:Y:S01]  /*19f0*/  LOP3.LUT R14, R13, 0x800, RZ, 0xc0, !PT ;  /* 0x000008000d0e7812 */ /* 0x000fe200078ec0ff */
[C---:B------:R-:W-:Y:S01]  /*1a00*/  IMAD.HI R15, R2.reuse, 0x2, RZ ;  /* 0x00000002020f7827 */ /* 0x040fe200078e02ff */
[----:B------:R-:W-:Y:S01]  /*1a10*/  SHF.L.U32 R6, R2, 0x1, RZ ;  /* 0x0000000102067819 */ /* 0x000fe200000006ff */
[----:B------:R-:W-:Y:S01]  /*1a20*/  CS2R R148, SRZ ;  /* 0x0000000000947805 */ /* 0x000fe2000001ff00 */
[----:B------:R-:W-:Y:S01]  /*1a30*/  LEA R20, P2, R4, R245, 0x1 ;  /* 0x000000f504147211 */ /* 0x000fe200078408ff */
[----:B------:R-:W-:Y:S01]  /*1a40*/  IMAD R11, R33, 0x2, R9 ;  /* 0x00000002210b7824 */ /* 0x000fe200078e0209 */
[----:B------:R-:W-:Y:S01]  /*1a50*/  CS2R R150, SRZ ;  /* 0x0000000000967805 */ /* 0x000fe2000001ff00 */
[----:B------:R-:W-:Y:S01]  /*1a60*/  IMAD R2, R10, c[0x0][0x1b4], RZ ;  /* 0x00006d000a027a24 */ /* 0x000fe200078e02ff */
[----:B------:R-:W-:Y:S01]  /*1a70*/  LEA.HI.X.SX32 R21, R4, R31, 0x1, P2 ;  /* 0x0000001f04157211 */ /* 0x000fe200010f0eff */
[----:B------:R-:W-:Y:S01]  /*1a80*/  IMAD R10, R7, 0x110, RZ ;  /* 0x00000110070a7824 */ /* 0x000fe200078e02ff */
[----:B------:R-:W-:Y:S01]  /*1a90*/  CS2R R140, SRZ ;  /* 0x00000000008c7805 */ /* 0x000fe2000001ff00 */
[----:B------:R-:W-:Y:S01]  /*1aa0*/  IMAD R12, R33, 0x2, R11 ;  /* 0x00000002210c7824 */ /* 0x000fe200078e020b */
[C---:B------:R-:W-:Y:S01]  /*1ab0*/  SHF.L.U32 R17, R2.reuse, 0x1, RZ ;  /* 0x0000000102117819 */ /* 0x040fe200000006ff */
[----:B------:R-:W-:Y:S01]  /*1ac0*/  IMAD.HI R16, R2, 0x2, RZ ;  /* 0x0000000202107827 */ /* 0x000fe200078e02ff */
[----:B------:R-:W-:Y:S01]  /*1ad0*/  LOP3.LUT R19, R10, R19, RZ, 0x3c, !PT ;  /* 0x000000130a137212 */ /* 0x000fe200078e3cff */
[----:B------:R-:W-:Y:S01]  /*1ae0*/  CS2R R142, SRZ ;  /* 0x00000000008e7805 */ /* 0x000fe2000001ff00 */
[----:B------:R-:W-:Y:S01]  /*1af0*/  IADD3 R173, P0, P1, R17, c[0x0][0x170], R6 ;  /* 0x00005c0011ad7a10 */ /* 0x000fe2000791e006 */
[C---:B------:R-:W-:Y:S01]  /*1b00*/  IMAD R13, R33.reuse, 0x2, R12 ;  /* 0x00000002210d7824 */ /* 0x040fe200078e020c */
[----:B------:R-:W-:Y:S01]  /*1b10*/  SGXT.U32 R2, R18, 0x2 ;  /* 0x000000021202781a */ /* 0x000fe20000000000 */
[----:B------:R-:W-:Y:S01]  /*1b20*/  IMAD.IADD R6, R14, 0x1, R19 ;  /* 0x000000010e067824 */ /* 0x000fe200078e0213 */
[----:B------:R-:W-:Y:S01]  /*1b30*/  IADD3.X R29, R16, c[0x0][0x174], R15, P0, P1 ;  /* 0x00005d00101d7a10 */ /* 0x000fe200007e240f */
[----:B------:R-:W-:Y:S01]  /*1b40*/  IMAD.MOV.U32 R35, RZ, RZ, c[0x0][0x1b8] ;  /* 0x00006e00ff237624 */ /* 0x000fe200078e00ff */
[----:B------:R-:W-:Y:S01]  /*1b50*/  LEA R14, R33, R13, 0x1 ;  /* 0x0000000d210e7211 */ /* 0x000fe200078e08ff */
[----:B------:R-:W-:Y:S01]  /*1b60*/  IMAD R16, R2, c[0x0][0x1b8], RZ ;  /* 0x00006e0002107a24 */ /* 0x000fe200078e02ff */
[-C--:B------:R-:W-:Y:S01]  /*1b70*/  LEA R22, P1, R3, R245.reuse, 0x1 ;  /* 0x000000f503167211 */ /* 0x080fe200078208ff */
[----:B------:R-:W-:Y:S01]  /*1b80*/  CS2R R76, SRZ ;  /* 0x00000000004c7805 */ /* 0x000fe2000001ff00 */
[C---:B------:R-:W-:Y:S01]  /*1b90*/  LEA R24, P0, R8.reuse, R245, 0x1 ;  /* 0x000000f508187211 */ /* 0x040fe200078008ff */
[----:B------:R-:W-:Y:S01]  /*1ba0*/  IMAD R2, R33, 0x2, R14 ;  /* 0x0000000221027824 */ /* 0x000fe200078e020e */
[-C--:B------:R-:W-:Y:S01]  /*1bb0*/  LEA.HI.X.SX32 R23, R3, R31.reuse, 0x1, P1 ;  /* 0x0000001f03177211 */ /* 0x080fe200008f0eff */
[----:B------:R-:W-:Y:S01]  /*1bc0*/  IMAD R17, R35, 0x4, R16 ;  /* 0x0000000423117824 */ /* 0x000fe200078e0210 */
[----:B------:R-:W-:Y:S01]  /*1bd0*/  LEA.HI.X.SX32 R25, R8, R31, 0x1, P0 ;  /* 0x0000001f08197211 */ /* 0x000fe200000f0eff */
[----:B------:R-:W-:Y:S01]  /*1be0*/  CS2R R78, SRZ ;  /* 0x00000000004e7805 */ /* 0x000fe2000001ff00 */
[----:B------:R-:W-:Y:S01]  /*1bf0*/  LEA R15, R33, R2, 0x1 ;  /* 0x00000002210f7211 */ /* 0x000fe200078e08ff */
[----:B------:R-:W-:Y:S01]  /*1c00*/  IMAD R18, R35, 0x4, R17 ;  /* 0x0000000423127824 */ /* 0x000fe200078e0211 */
[----:B------:R-:W-:Y:S01]  /*1c10*/  LEA R242, P0, R16, R173, 0x1 ;  /* 0x000000ad10f27211 */ /* 0x000fe200078008ff */
[----:B------:R-:W-:Y:S01]  /*1c20*/  STL.64 [R1+0xd8], R24 ;  /* 0x0000d81801007387 */ /* 0x000fe20000100a00 */
[----:B------:R-:W-:Y:S01]  /*1c30*/  LOP3.LUT R10, R10, 0x30, R36, 0x78, !PT ;  /* 0x000000300a0a7812 */ /* 0x000fe200078e7824 */
[----:B------:R-:W-:Y:S01]  /*1c40*/  IMAD R3, R33, 0x2, R15 ;  /* 0x0000000221037824 */ /* 0x000fe200078e020f */
[----:B------:R-:W-:Y:S01]  /*1c50*/  LEA R19, R35, R18, 0x2 ;  /* 0x0000001223137211 */ /* 0x000fe200078e10ff */
[----:B------:R0:W-:Y:S01]  /*1c60*/  STL.64 [R1+0xd0], R22 ;  /* 0x0000d01601007387 */ /* 0x0001e20000100a00 */
[----:B------:R-:W-:Y:S01]  /*1c70*/  LEA.HI.X.SX32 R243, R16, R29, 0x1, P0 ;  /* 0x0000001d10f37211 */ /* 0x000fe200000f0eff */
[----:B------:R-:W-:Y:S01]  /*1c80*/  CS2R R80, SRZ ;  /* 0x0000000000507805 */ /* 0x000fe2000001ff00 */
[C---:B------:R-:W-:Y:S01]  /*1c90*/  LEA R4, R33.reuse, R3, 0x1 ;  /* 0x0000000321047211 */ /* 0x040fe200078e08ff */
[----:B------:R1:W-:Y:S01]  /*1ca0*/  STL.64 [R1+0xc8], R20 ;  /* 0x0000c81401007387 */ /* 0x0003e20000100a00 */
[C---:B------:R-:W-:Y:S01]  /*1cb0*/  LEA R238, P0, R18.reuse, R173, 0x1 ;  /* 0x000000ad12ee7211 */ /* 0x040fe200078008ff */
[----:B------:R-:W-:Y:S01]  /*1cc0*/  CS2R R82, SRZ ;  /* 0x0000000000527805 */ /* 0x000fe2000001ff00 */
[----:B------:R-:W-:Y:S01]  /*1cd0*/  CS2R R84, SRZ ;  /* 0x0000000000547805 */ /* 0x000fe2000001ff00 */
[----:B------:R-:W-:Y:S01]  /*1ce0*/  IMAD R8, R33, 0x2, R4 ;  /* 0x0000000221087824 */ /* 0x000fe200078e0204 */
[----:B------:R-:W-:Y:S01]  /*1cf0*/  LEA.HI.X.SX32 R239, R18, R29, 0x1, P0 ;  /* 0x0000001d12ef7211 */ /* 0x000fe200000f0eff */
[----:B------:R-:W-:Y:S01]  /*1d00*/  CS2R R86, SRZ ;  /* 0x0000000000567805 */ /* 0x000fe2000001ff00 */
[----:B------:R-:W-:Y:S01]  /*1d10*/  CS2R R88, SRZ ;  /* 0x0000000000587805 */ /* 0x000fe2000001ff00 */
[C---:B0-----:R-:W-:Y:S01]  /*1d20*/  LEA R22, P1, R9.reuse, R245, 0x1 ;  /* 0x000000f509167211 */ /* 0x041fe200078208ff */
[----:B------:R-:W-:Y:S01]  /*1d30*/  CS2R R90, SRZ ;  /* 0x00000000005a7805 */ /* 0x000fe2000001ff00 */
[----:B------:R-:W-:Y:S01]  /*1d40*/  CS2R R92, SRZ ;  /* 0x00000000005c7805 */ /* 0x000fe2000001ff00 */
[----:B------:R-:W-:Y:S01]  /*1d50*/  CS2R R94, SRZ ;  /* 0x00000000005e7805 */ /* 0x000fe2000001ff00 */
[----:B------:R-:W-:Y:S01]  /*1d60*/  LEA.HI.X.SX32 R23, R9, R31, 0x1, P1 ;  /* 0x0000001f09177211 */ /* 0x000fe200008f0eff */
[----:B------:R-:W-:Y:S01]  /*1d70*/  IMAD R9, R33, 0x2, R8 ;  /* 0x0000000221097824 */ /* 0x000fe200078e0208 */
[CC--:B-1----:R-:W-:Y:S01]  /*1d80*/  LEA R20, P2, R11.reuse, R245.reuse, 0x1 ;  /* 0x000000f50b147211 */ /* 0x0c2fe200078408ff */
[----:B------:R-:W-:Y:S01]  /*1d90*/  CS2R R108, SRZ ;  /* 0x00000000006c7805 */ /* 0x000fe2000001ff00 */
[C---:B------:R-:W-:Y:S01]  /*1da0*/  LEA R24, P1, R12.reuse, R245, 0x1 ;  /* 0x000000f50c187211 */ /* 0x040fe200078208ff */
[----:B------:R0:W-:Y:S01]  /*1db0*/  STL.64 [R1+0xc0], R22 ;  /* 0x0000c01601007387 */ /* 0x0001e20000100a00 */
[----:B------:R-:W-:Y:S01]  /*1dc0*/  LEA.HI.X.SX32 R21, R11, R31, 0x1, P2 ;  /* 0x0000001f0b157211 */ /* 0x000fe200010f0eff */
[----:B------:R-:W-:Y:S01]  /*1dd0*/  CS2R R110, SRZ ;  /* 0x00000000006e7805 */ /* 0x000fe2000001ff00 */
[C---:B------:R-:W-:Y:S01]  /*1de0*/  LEA R11, R33.reuse, R9, 0x1 ;  /* 0x00000009210b7211 */ /* 0x040fe200078e08ff */
[----:B------:R-:W-:Y:S01]  /*1df0*/  CS2R R96, SRZ ;  /* 0x0000000000607805 */ /* 0x000fe2000001ff00 */
[----:B------:R-:W-:Y:S01]  /*1e00*/  LEA.HI.X.SX32 R25, R12, R31, 0x1, P1 ;  /* 0x0000001f0c197211 */ /* 0x000fe200008f0eff */
[----:B------:R1:W-:Y:S01]  /*1e10*/  STL.64 [R1+0xb8], R20 ;  /* 0x0000b81401007387 */ /* 0x0003e20000100a00 */
[C---:B------:R-:W-:Y:S01]  /*1e20*/  LEA R26, P1, R14.reuse, R245, 0x1 ;  /* 0x000000f50e1a7211 */ /* 0x040fe200078208ff */
[----:B------:R-:W-:Y:S01]  /*1e30*/  IMAD R12, R33, 0x2, R11 ;  /* 0x00000002210c7824 */ /* 0x000fe200078e020b */
[----:B------:R-:W-:Y:S01]  /*1e40*/  CS2R R98, SRZ ;  /* 0x0000000000627805 */ /* 0x000fe2000001ff00 */
[----:B------:R2:W-:Y:S01]  /*1e50*/  STL.64 [R1+0xb0], R24 ;  /* 0x0000b01801007387 */ /* 0x0005e20000100a00 */
[----:B------:R-:W-:Y:S01]  /*1e60*/  LEA.HI.X.SX32 R27, R14, R31, 0x1, P1 ;  /* 0x0000001f0e1b7211 */ /* 0x000fe200008f0eff */
[----:B------:R-:W-:Y:S01]  /*1e70*/  CS2R R100, SRZ ;  /* 0x0000000000647805 */ /* 0x000fe2000001ff00 */
[-C--:B0-----:R-:W-:Y:S01]  /*1e80*/  LEA R22, P2, R13, R245.reuse, 0x1 ;  /* 0x000000f50d167211 */ /* 0x081fe200078408ff */
[----:B------:R-:W-:Y:S01]  /*1e90*/  CS2R R102, SRZ ;  /* 0x0000000000667805 */ /* 0x000fe2000001ff00 */
[----:B------:R-:W-:Y:S01]  /*1ea0*/  LEA R38, P1, R15, R245, 0x1 ;  /* 0x000000f50f267211 */ /* 0x000fe200078208ff */
[----:B------:R-:W-:Y:S01]  /*1eb0*/  CS2R R104, SRZ ;  /* 0x0000000000687805 */ /* 0x000fe2000001ff00 */
[-C--:B------:R-:W-:Y:S01]  /*1ec0*/  LEA.HI.X.SX32 R23, R13, R31.reuse, 0x1, P2 ;  /* 0x0000001f0d177211 */ /* 0x080fe200010f0eff */
[----:B------:R-:W-:Y:S01]  /*1ed0*/  IMAD R13, R33, 0x2, R12 ;  /* 0x00000002210d7824 */ /* 0x000fe200078e020c */
[----:B------:R-:W-:Y:S01]  /*1ee0*/  LEA.HI.X.SX32 R39, R15, R31, 0x1, P1 ;  /* 0x0000001f0f277211 */ /* 0x000fe200008f0eff */
[C---:B-1----:R-:W-:Y:S01]  /*1ef0*/  IMAD R20, R35.reuse, 0x4, R19 ;  /* 0x0000000423147824 */ /* 0x042fe200078e0213 */
[-C--:B------:R-:W-:Y:S01]  /*1f00*/  LEA R40, P1, R4, R245.reuse, 0x1 ;  /* 0x000000f504287211 */ /* 0x080fe200078208ff */
[----:B------:R0:W-:Y:S01]  /*1f10*/  STL.64 [R1+0xa8], R22 ;  /* 0x0000a81601007387 */ /* 0x0001e20000100a00 */
[----:B--2---:R-:W-:Y:S01]  /*1f20*/  LEA R24, P2, R2, R245, 0x1 ;  /* 0x000000f502187211 */ /* 0x004fe200078408ff */
[----:B------:R-:W-:Y:S01]  /*1f30*/  IMAD R21, R35, 0x4, R20 ;  /* 0x0000000423157824 */ /* 0x000fe200078e0214 */
[-C--:B------:R-:W-:Y:S01]  /*1f40*/  LEA.HI.X.SX32 R41, R4, R31.reuse, 0x1, P1 ;  /* 0x0000001f04297211 */ /* 0x080fe200008f0eff */
[----:B------:R1:W-:Y:S01]  /*1f50*/  STL.64 [R1+0xa0], R26 ;  /* 0x0000a01a01007387 */ /* 0x0003e20000100a00 */
[----:B------:R-:W-:Y:S01]  /*1f60*/  LEA.HI.X.SX32 R25, R2, R31, 0x1, P2 ;  /* 0x0000001f02197211 */ /* 0x000fe200010f0eff */
[----:B------:R-:W-:Y:S01]  /*1f70*/  CS2R R106, SRZ ;  /* 0x00000000006a7805 */ /* 0x000fe2000001ff00 */
[----:B------:R-:W-:-:S02]  /*1f80*/  LEA R2, R33, R13, 0x1 ;  /* 0x0000000d21027211 */ /* 0x000fc400078e08ff */
[----:B------:R-:W-:Y:S01]  /*1f90*/  LEA R42, P1, R9, R245, 0x1 ;  /* 0x000000f5092a7211 */ /* 0x000fe200078208ff */
[----:B------:R2:W-:Y:S01]  /*1fa0*/  STL.64 [R1+0x98], R24 ;  /* 0x0000981801007387 */ /* 0x0005e20000100a00 */
[C---:B------:R-:W-:Y:S01]  /*1fb0*/  LEA R234, P0, R20.reuse, R173, 0x1 ;  /* 0x000000ad14ea7211 */ /* 0x040fe200078008ff */
[----:B------:R-:W-:Y:S01]  /*1fc0*/  IMAD R14, R33, 0x2, R2 ;  /* 0x00000002210e7824 */ /* 0x000fe200078e0202 */
[----:B------:R-:W-:Y:S01]  /*1fd0*/  LEA.HI.X.SX32 R43, R9, R31, 0x1, P1 ;  /* 0x0000001f092b7211 */ /* 0x000fe200008f0eff */
[----:B------:R3:W-:Y:S01]  /*1fe0*/  STL.64 [R1+0x90], R38 ;  /* 0x0000902601007387 */ /* 0x0007e20000100a00 */
[----:B0-----:R-:W-:Y:S02]  /*1ff0*/  LEA R22, R35, R21, 0x2 ;  /* 0x0000001523167211 */ /* 0x001fe400078e10ff */
[----:B-1----:R-:W-:Y:S02]  /*2000*/  LEA R26, P2, R3, R245, 0x1 ;  /* 0x000000f5031a7211 */ /* 0x002fe400078408ff */
[----:B------:R-:W-:Y:S01]  /*2010*/  LEA.HI.X.SX32 R235, R20, R29, 0x1, P0 ;  /* 0x0000001d14eb7211 */ /* 0x000fe200000f0eff */
[----:B------:R-:W-:Y:S01]  /*2020*/  IMAD R23, R35, 0x4, R22 ;  /* 0x0000000423177824 */ /* 0x000fe200078e0216 */
[----:B------:R-:W-:Y:S01]  /*2030*/  LEA.HI.X.SX32 R27, R3, R31, 0x1, P2 ;  /* 0x0000001f031b7211 */ /* 0x000fe200010f0eff */
[----:B------:R-:W-:-:S02]  /*2040*/  IMAD R3, R33, 0x2, R14 ;  /* 0x0000000221037824 */ /* 0x000fc400078e020e */
[----:B--2---:R-:W-:Y:S01]  /*2050*/  IMAD R24, R35, 0x4, R23 ;  /* 0x0000000423187824 */ /* 0x004fe200078e0217 */
[----:B------:R-:W-:Y:S01]  /*2060*/  LEA R228, P0, R23, R173, 0x1 ;  /* 0x000000ad17e47211 */ /* 0x000fe200078008ff */
[----:B------:R0:W-:Y:S01]  /*2070*/  STL.64 [R1+0x88], R26 ;  /* 0x0000881a01007387 */ /* 0x0001e20000100a00 */
[C---:B---3--:R-:W-:Y:S02]  /*2080*/  LEA R38, P2, R8.reuse, R245, 0x1 ;  /* 0x000000f508267211 */ /* 0x048fe400078408ff */
[----:B------:R-:W-:Y:S01]  /*2090*/  LEA R4, R33, R3, 0x1 ;  /* 0x0000000321047211 */ /* 0x000fe200078e08ff */
[----:B------:R1:W-:Y:S01]  /*20a0*/  STL.64 [R1+0x80], R40 ;  /* 0x0000802801007387 */ /* 0x0003e20000100a00 */
[----:B------:R-:W-:Y:S02]  /*20b0*/  LEA.HI.X.SX32 R39, R8, R31, 0x1, P2 ;  /* 0x0000001f08277211 */ /* 0x000fe400010f0eff */
[----:B------:R-:W-:Y:S01]  /*20c0*/  LEA R25, R35, R24, 0x2 ;  /* 0x0000001823197211 */ /* 0x000fe200078e10ff */
[----:B------:R-:W-:Y:S01]  /*20d0*/  IMAD R8, R33, 0x2, R4 ;  /* 0x0000000221087824 */ /* 0x000fe200078e0204 */
[----:B------:R-:W-:Y:S01]  /*20e0*/  LEA.HI.X.SX32 R229, R23, R29, 0x1, P0 ;  /* 0x0000001d17e57211 */ /* 0x000fe200000f0eff */
[----:B------:R2:W-:Y:S02]  /*20f0*/  STL.64 [R1+0x78], R38 ;  /* 0x0000782601007387 */ /* 0x0005e40000100a00 */
[----:B------:R-:W-:-:S02]  /*2100*/  IMAD R15, R33, 0x2, R8 ;  /* 0x00000002210f7824 */ /* 0x000fc400078e0208 */
[----:B------:R3:W-:Y:S01]  /*2110*/  STL.64 [R1+0x70], R42 ;  /* 0x0000702a01007387 */ /* 0x0007e20000100a00 */
[----:B0-----:R-:W-:Y:S01]  /*2120*/  IMAD R26, R35, 0x4, R25 ;  /* 0x00000004231a7824 */ /* 0x001fe200078e0219 */
[----:B-1----:R-:W-:Y:S01]  /*2130*/  LEA R40, P2, R11, R245, 0x1 ;  /* 0x000000f50b287211 */ /* 0x002fe200078408ff */
[----:B------:R-:W-:Y:S02]  /*2140*/  IMAD R9, R33, 0x2, R15 ;  /* 0x0000000221097824 */ /* 0x000fe400078e020f */
[----:B------:R-:W-:Y:S01]  /*2150*/  IMAD R27, R35, 0x4, R26 ;  /* 0x00000004231b7824 */ /* 0x000fe200078e021a */
[----:B------:R-:W-:Y:S02]  /*2160*/  LEA.HI.X.SX32 R41, R11, R31, 0x1, P2 ;  /* 0x0000001f0b297211 */ /* 0x000fe400010f0eff */
[----:B--2---:R-:W-:Y:S02]  /*2170*/  LEA R38, P3, R12, R245, 0x1 ;  /* 0x000000f50c267211 */ /* 0x004fe400078608ff */
[----:B------:R-:W-:Y:S01]  /*2180*/  LEA R11, R33, R9, 0x1 ;  /* 0x00000009210b7211 */ /* 0x000fe200078e08ff */
[----:B------:R0:W-:Y:S01]  /*2190*/  STL.64 [R1+0x68], R40 ;  /* 0x0000682801007387 */ /* 0x0001e20000100a00 */
[----:B---3--:R-:W-:-:S02]  /*21a0*/  LEA R42, P1, R13, R245, 0x1 ;  /* 0x000000f50d2a7211 */ /* 0x008fc400078208ff */
[-C--:B------:R-:W-:Y:S02]  /*21b0*/  LEA.HI.X.SX32 R39, R12, R31.reuse, 0x1, P3 ;  /* 0x0000001f0c277211 */ /* 0x080fe400018f0eff */
[----:B------:R-:W-:Y:S02]  /*21c0*/  LEA.HI.X.SX32 R43, R13, R31, 0x1, P1 ;  /* 0x0000001f0d2b7211 */ /* 0x000fe400008f0eff */
[----:B------:R-:W-:Y:S01]  /*21d0*/  LEA R28, R35, R27, 0x2 ;  /* 0x0000001b231c7211 */ /* 0x000fe200078e10ff */
[----:B------:R1:W-:Y:S01]  /*21e0*/  STL.64 [R1+0x60], R38 ;  /* 0x0000602601007387 */ /* 0x0003e20000100a00 */
[----:B------:R-:W-:Y:S02]  /*21f0*/  LEA R222, P0, R26, R173, 0x1 ;  /* 0x000000ad1ade7211 */ /* 0x000fe400078008ff */
[----:B0-----:R-:W-:Y:S01]  /*2200*/  LEA R40, P2, R2, R245, 0x1 ;  /* 0x000000f502287211 */ /* 0x001fe200078408ff */
[----:B------:R0:W-:Y:S01]  /*2210*/  STL.64 [R1+0x58], R42 ;  /* 0x0000582a01007387 */ /* 0x0001e20000100a00 */
[----:B------:R-:W-:-:S02]  /*2220*/  LEA.HI.X.SX32 R223, R26, R29, 0x1, P0 ;  /* 0x0000001d1adf7211 */ /* 0x000fc400000f0eff */
[----:B------:R-:W-:Y:S01]  /*2230*/  LEA.HI.X.SX32 R41, R2, R31, 0x1, P2 ;  /* 0x0000001f02297211 */ /* 0x000fe200010f0eff */
[----:B------:R-:W-:Y:S01]  /*2240*/  IMAD R2, R33, 0x2, R11 ;  /* 0x0000000221027824 */ /* 0x000fe200078e020b */
[----:B-1----:R-:W-:-:S03]  /*2250*/  LEA R38, P3, R14, R245, 0x1 ;  /* 0x000000f50e267211 */ /* 0x002fc600078608ff */
[----:B------:R1:W-:Y:S01]  /*2260*/  STL.64 [R1+0x50], R40 ;  /* 0x0000502801007387 */ /* 0x0003e20000100a00 */
[----:B------:R-:W-:Y:S01]  /*2270*/  IMAD R12, R33, 0x2, R2 ;  /* 0x00000002210c7824 */ /* 0x000fe200078e0202 */
[----:B------:R-:W-:Y:S02]  /*2280*/  LEA.HI.X.SX32 R39, R14, R31, 0x1, P3 ;  /* 0x0000001f0e277211 */ /* 0x000fe400018f0eff */
[----:B0-----:R-:W-:-:S03]  /*2290*/  LEA R42, P1, R3, R245, 0x1 ;  /* 0x000000f5032a7211 */ /* 0x001fc600078208ff */
[----:B------:R0:W-:Y:S01]  /*22a0*/  STL.64 [R1+0x48], R38 ;  /* 0x0000482601007387 */ /* 0x0001e20000100a00 */
[----:B------:R-:W-:Y:S02]  /*22b0*/  LEA.HI.X.SX32 R43, R3, R31, 0x1, P1 ;  /* 0x0000001f032b7211 */ /* 0x000fe400008f0eff */
[C---:B------:R-:W-:Y:S02]  /*22c0*/  LEA R3, R33.reuse, R12, 0x1 ;  /* 0x0000000c21037211 */ /* 0x040fe400078e08ff */
[C---:B-1----:R-:W-:Y:S01]  /*22d0*/  LEA R40, P2, R4.reuse, R245, 0x1 ;  /* 0x000000f504287211 */ /* 0x042fe200078408ff */
[----:B------:R1:W-:Y:S03]  /*22e0*/  STL.64 [R1+0x40], R42 ;  /* 0x0000402a01007387 */ /* 0x0003e60000100a00 */
[----:B------:R-:W-:Y:S01]  /*22f0*/  LEA.HI.X.SX32 R41, R4, R31, 0x1, P2 ;  /* 0x0000001f04297211 */ /* 0x000fe200010f0eff */
[----:B------:R-:W-:Y:S01]  /*2300*/  IMAD R4, R33, 0x2, R3 ;  /* 0x0000000221047824 */ /* 0x000fe200078e0203 */
[----:B0-----:R-:W-:-:S03]  /*2310*/  LEA R38, P3, R8, R245, 0x1 ;  /* 0x000000f508267211 */ /* 0x001fc600078608ff */
[----:B------:R0:W-:Y:S01]  /*2320*/  STL.64 [R1+0x38], R40 ;  /* 0x0000382801007387 */ /* 0x0001e20000100a00 */
[----:B------:R-:W-:Y:S01]  /*2330*/  LEA.HI.X.SX32 R39, R8, R31, 0x1, P3 ;  /* 0x0000001f08277211 */ /* 0x000fe200018f0eff */
[----:B------:R-:W-:Y:S01]  /*2340*/  IMAD R8, R33, 0x2, R4 ;  /* 0x0000000221087824 */ /* 0x000fe200078e0204 */
[----:B-1----:R-:W-:-:S03]  /*2350*/  LEA R42, P1, R15, R245, 0x1 ;  /* 0x000000f50f2a7211 */ /* 0x002fc600078208ff */
[----:B------:R1:W-:Y:S01]  /*2360*/  STL.64 [R1+0x30], R38 ;  /* 0x0000302601007387 */ /* 0x0003e20000100a00 */
[----:B------:R-:W-:Y:S02]  /*2370*/  LEA.HI.X.SX32 R43, R15, R31, 0x1, P1 ;  /* 0x0000001f0f2b7211 */ /* 0x000fe400008f0eff */
[----:B0-----:R-:W-:-:S03]  /*2380*/  LEA R40, P2, R9, R245, 0x1 ;  /* 0x000000f509287211 */ /* 0x001fc600078408ff */
[----:B------:R-:W-:Y:S01]  /*2390*/  STL.64 [R1+0x28], R42 ;  /* 0x0000282a01007387 */ /* 0x000fe20000100a00 */
[----:B------:R-:W-:Y:S02]  /*23a0*/  LEA.HI.X.SX32 R41, R9, R31, 0x1, P2 ;  /* 0x0000001f09297211 */ /* 0x000fe400010f0eff */
[----:B------:R-:W-:Y:S02]  /*23b0*/  LEA R9, R33, R8, 0x1 ;  /* 0x0000000821097211 */ /* 0x000fe400078e08ff */
[C---:B-1----:R-:W-:Y:S01]  /*23c0*/  LEA R38, P3, R11.reuse, R245, 0x1 ;  /* 0x000000f50b267211 */ /* 0x042fe200078608ff */
[----:B------:R0:W-:Y:S03]  /*23d0*/  STL.64 [R1+0x20], R40 ;  /* 0x0000202801007387 */ /* 0x0001e60000100a00 */
[----:B------:R-:W-:Y:S02]  /*23e0*/  LEA.HI.X.SX32 R39, R11, R31, 0x1, P3 ;  /* 0x0000001f0b277211 */ /* 0x000fe400018f0eff */
[----:B------:R-:W-:-:S03]  /*23f0*/  LEA R14, P3, R3, R245, 0x1 ;  /* 0x000000f5030e7211 */ /* 0x000fc600078608ff */
[----:B------:R1:W-:Y:S01]  /*2400*/  STL.64 [R1+0x18], R38 ;  /* 0x0000182601007387 */ /* 0x0003e20000100a00 */
[----:B------:R-:W-:Y:S02]  /*2410*/  LEA.HI.X.SX32 R15, R3, R31, 0x1, P3 ;  /* 0x0000001f030f7211 */ /* 0x000fe400018f0eff */
[CC--:B------:R-:W-:Y:S02]  /*2420*/  LEA R246, P3, R9.reuse, R245.reuse, 0x1 ;  /* 0x000000f509f67211 */ /* 0x0c0fe400078608ff */
[C---:B0-----:R-:W-:Y:S02]  /*2430*/  LEA R40, P1, R2.reuse, R245, 0x1 ;  /* 0x000000f502287211 */ /* 0x041fe400078208ff */
[-C--:B------:R-:W-:Y:S02]  /*2440*/  LEA.HI.X.SX32 R247, R9, R31.reuse, 0x1, P3 ;  /* 0x0000001f09f77211 */ /* 0x080fe400018f0eff */
[----:B------:R-:W-:Y:S01]  /*2450*/  LEA.HI.X.SX32 R41, R2, R31, 0x1, P1 ;  /* 0x0000001f02297211 */ /* 0x000fe200008f0eff */
[----:B------:R-:W-:Y:S01]  /*2460*/  IMAD R2, R33, 0x2, R9 ;  /* 0x0000000221027824 */ /* 0x000fe200078e0209 */
[-C--:B------:R-:W-:Y:S01]  /*2470*/  LEA R250, P1, R4, R245.reuse, 0x1 ;  /* 0x000000f504fa7211 */ /* 0x080fe200078208ff */
[----:B------:R-:W-:Y:S01]  /*2480*/  CS2R R32, SRZ ;  /* 0x0000000000207805 */ /* 0x000fe2000001ff00 */
[-C--:B-1----:R-:W-:Y:S01]  /*2490*/  LEA R38, P2, R12, R245.reuse, 0x1 ;  /* 0x000000f50c267211 */ /* 0x082fe200078408ff */
[----:B------:R-:W-:Y:S01]  /*24a0*/  STL.64 [R1+0x10], R40 ;  /* 0x0000102801007387 */ /* 0x000fe20000100a00 */
[----:B------:R-:W-:-:S02]  /*24b0*/  LEA R244, P4, R2, R245, 0x1 ;  /* 0x000000f502f47211 */ /* 0x000fc400078808ff */
[----:B------:R-:W-:Y:S02]  /*24c0*/  LEA.HI.X.SX32 R39, R12, R31, 0x1, P2 ;  /* 0x0000001f0c277211 */ /* 0x000fe400010f0eff */
[----:B------:R-:W-:Y:S02]  /*24d0*/  LEA R248, P2, R8, R245, 0x1 ;  /* 0x000000f508f87211 */ /* 0x000fe400078408ff */
[-C--:B------:R-:W-:Y:S01]  /*24e0*/  LEA.HI.X.SX32 R245, R2, R31.reuse, 0x1, P4 ;  /* 0x0000001f02f57211 */ /* 0x080fe200020f0eff */
[C---:B------:R-:W-:Y:S01]  /*24f0*/  IMAD R2, R35.reuse, 0x4, R28 ;  /* 0x0000000423027824 */ /* 0x040fe200078e021c */
[-C--:B------:R-:W-:Y:S01]  /*2500*/  LEA.HI.X.SX32 R251, R4, R31.reuse, 0x1, P1 ;  /* 0x0000001f04fb7211 */ /* 0x080fe200008f0eff */
[----:B------:R-:W-:Y:S01]  /*2510*/  STL.64 [R1+0x8], R38 ;  /* 0x0000082601007387 */ /* 0x000fe20000100a00 */
[----:B------:R-:W-:Y:S02]  /*2520*/  LEA.HI.X.SX32 R249, R8, R31, 0x1, P2 ;  /* 0x0000001f08f97211 */ /* 0x000fe400010f0eff */
[----:B------:R-:W-:Y:S01]  /*2530*/  LEA R3, R35, R2, 0x2 ;  /* 0x0000000223037211 */ /* 0x000fe200078e10ff */
[----:B------:R0:W-:Y:S01]  /*2540*/  STL.64 [R1], R14 ;  /* 0x0000000e01007387 */ /* 0x0001e20000100a00 */
[-C--:B------:R-:W-:Y:S01]  /*2550*/  LEA R240, P1, R17, R173.reuse, 0x1 ;  /* 0x000000ad11f07211 */ /* 0x080fe200078208ff */
[----:B------:R-:W-:Y:S01]  /*2560*/  CS2R R30, SRZ ;  /* 0x00000000001e7805 */ /* 0x000fe2000001ff00 */
[----:B------:R-:W-:Y:S01]  /*2570*/  LEA R236, P2, R19, R173, 0x1 ;  /* 0x000000ad13ec7211 */ /* 0x000fe200078408ff */
[----:B------:R-:W-:Y:S01]  /*2580*/  IMAD R4, R35, 0x4, R3 ;  /* 0x0000000423047824 */ /* 0x000fe200078e0203 */
[----:B------:R-:W-:-:S02]  /*2590*/  LEA.HI.X.SX32 R241, R17, R29, 0x1, P1 ;  /* 0x0000001d11f17211 */ /* 0x000fc400008f0eff */
[----:B------:R-:W-:Y:S01]  /*25a0*/  LEA R232, P1, R21, R173, 0x1 ;  /* 0x000000ad15e87211 */ /* 0x000fe200078208ff */
[----:B------:R-:W-:Y:S01]  /*25b0*/  IMAD R8, R35, 0x4, R4 ;  /* 0x0000000423087824 */ /* 0x000fe200078e0204 */
[----:B------:R-:W-:Y:S02]  /*25c0*/  LEA.HI.X.SX32 R237, R19, R29, 0x1, P2 ;  /* 0x0000001d13ed7211 */ /* 0x000fe400010f0eff */
[----:B------:R-:W-:Y:S02]  /*25d0*/  LEA R230, P2, R22, R173, 0x1 ;  /* 0x000000ad16e67211 */ /* 0x000fe400078408ff */
[----:B------:R-:W-:Y:S02]  /*25e0*/  LEA R9, R35, R8, 0x2 ;  /* 0x0000000823097211 */ /* 0x000fe400078e10ff */
[----:B------:R-:W-:Y:S02]  /*25f0*/  LEA.HI.X.SX32 R233, R21, R29, 0x1, P1 ;  /* 0x0000001d15e97211 */ /* 0x000fe400008f0eff */
[----:B------:R-:W-:Y:S01]  /*2600*/  LEA R226, P1, R24, R173, 0x1 ;  /* 0x000000ad18e27211 */ /* 0x000fe200078208ff */
[----:B------:R-:W-:Y:S01]  /*2610*/  IMAD R11, R35, 0x4, R9 ;  /* 0x00000004230b7824 */ /* 0x000fe200078e0209 */
[----:B------:R-:W-:-:S02]  /*2620*/  LEA.HI.X.SX32 R231, R22, R29, 0x1, P2 ;  /* 0x0000001d16e77211 */ /* 0x000fc400010f0eff */
[----:B------:R-:W-:Y:S01]  /*2630*/  LEA R224, P2, R25, R173, 0x1 ;  /* 0x000000ad19e07211 */ /* 0x000fe200078408ff */
[----:B------:R-:W-:Y:S01]  /*2640*/  IMAD R12, R35, 0x4, R11 ;  /* 0x00000004230c7824 */ /* 0x000fe200078e020b */
[----:B------:R-:W-:Y:S02]  /*2650*/  LEA.HI.X.SX32 R227, R24, R29, 0x1, P1 ;  /* 0x0000001d18e37211 */ /* 0x000fe400008f0eff */
[-C--:B------:R-:W-:Y:S02]  /*2660*/  LEA R220, P1, R27, R173.reuse, 0x1 ;  /* 0x000000ad1bdc7211 */ /* 0x080fe400078208ff */
[----:B------:R-:W-:Y:S02]  /*2670*/  LEA R13, R35, R12, 0x2 ;  /* 0x0000000c230d7211 */ /* 0x000fe400078e10ff */
[----:B------:R-:W-:Y:S02]  /*2680*/  LEA R216, P0, R2, R173, 0x1 ;  /* 0x000000ad02d87211 */ /* 0x000fe400078008ff */
[----:B------:R-:W-:Y:S01]  /*2690*/  LEA.HI.X.SX32 R225, R25, R29, 0x1, P2 ;  /* 0x0000001d19e17211 */ /* 0x000fe200010f0eff */
[----:B0-----:R-:W-:Y:S01]  /*26a0*/  IMAD R14, R35, 0x4, R13 ;  /* 0x00000004230e7824 */ /* 0x001fe200078e020d */
[----:B------:R-:W-:Y:S01]  /*26b0*/  LEA R218, P2, R28, R173, 0x1 ;  /* 0x000000ad1cda7211 */ /* 0x000fe200078408ff */
[----:B------:R-:W-:Y:S01]  /*26c0*/  CS2R R24, SRZ ;  /* 0x0000000000187805 */ /* 0x000fe2000001ff00 */
[-C--:B------:R-:W-:Y:S01]  /*26d0*/  LEA.HI.X.SX32 R221, R27, R29.reuse, 0x1, P1 ;  /* 0x0000001d1bdd7211 */ /* 0x080fe200008f0eff */
[----:B------:R-:W-:Y:S01]  /*26e0*/  IMAD R15, R35, 0x4, R14 ;  /* 0x00000004230f7824 */ /* 0x000fe200078e020e */
[----:B------:R-:W-:Y:S01]  /*26f0*/  LEA.HI.X.SX32 R217, R2, R29, 0x1, P0 ;  /* 0x0000001d02d97211 */ /* 0x000fe200000f0eff */
[----:B------:R-:W-:Y:S01]  /*2700*/  CS2R R26, SRZ ;  /* 0x00000000001a7805 */ /* 0x000fe2000001ff00 */
[----:B------:R-:W-:-:S02]  /*2710*/  LEA R214, P1, R3, R173, 0x1 ;  /* 0x000000ad03d67211 */ /* 0x000fc400078208ff */
[----:B------:R-:W-:Y:S02]  /*2720*/  LEA R2, R35, R15, 0x2 ;  /* 0x0000000f23027211 */ /* 0x000fe400078e10ff */
[----:B------:R-:W-:Y:S02]  /*2730*/  LEA.HI.X.SX32 R219, R28, R29, 0x1, P2 ;  /* 0x0000001d1cdb7211 */ /* 0x000fe400010f0eff */
[C---:B------:R-:W-:Y:S02]  /*2740*/  LEA R212, P2, R4.reuse, R173, 0x1 ;  /* 0x000000ad04d47211 */ /* 0x040fe400078408ff */
[-C--:B------:R-:W-:Y:S01]  /*2750*/  LEA.HI.X.SX32 R215, R3, R29.reuse, 0x1, P1 ;  /* 0x0000001d03d77211 */ /* 0x080fe200008f0eff */
[C---:B------:R-:W-:Y:S01]  /*2760*/  IMAD R3, R35.reuse, 0x4, R2 ;  /* 0x0000000423037824 */ /* 0x040fe200078e0202 */
[----:B------:R-:W-:Y:S02]  /*2770*/  LEA.HI.X.SX32 R213, R4, R29, 0x1, P2 ;  /* 0x0000001d04d57211 */ /* 0x000fe400010f0eff */
[-C--:B------:R-:W-:Y:S01]  /*2780*/  LEA R202, P0, R8, R173.reuse, 0x1 ;  /* 0x000000ad08ca7211 */ /* 0x080fe200078008ff */
[----:B------:R-:W-:Y:S01]  /*2790*/  IMAD R4, R35, 0x4, R3 ;  /* 0x0000000423047824 */ /* 0x000fe200078e0203 */
[----:B------:R-:W-:-:S02]  /*27a0*/  LEA R200, P1, R9, R173, 0x1 ;  /* 0x000000ad09c87211 */ /* 0x000fc400078208ff */
[-C--:B------:R-:W-:Y:S02]  /*27b0*/  LEA.HI.X.SX32 R203, R8, R29.reuse, 0x1, P0 ;  /* 0x0000001d08cb7211 */ /* 0x080fe400000f0eff */
[----:B------:R-:W-:Y:S02]  /*27c0*/  LEA R8, R35, R4, 0x2 ;  /* 0x0000000423087211 */ /* 0x000fe400078e10ff */
[----:B------:R-:W-:Y:S02]  /*27d0*/  LEA.HI.X.SX32 R201, R9, R29, 0x1, P1 ;  /* 0x0000001d09c97211 */ /* 0x000fe400008f0eff */
[-C--:B------:R-:W-:Y:S01]  /*27e0*/  LEA R198, P2, R11, R173.reuse, 0x1 ;  /* 0x000000ad0bc67211 */ /* 0x080fe200078408ff */
[----:B------:R-:W-:Y:S01]  /*27f0*/  IMAD R9, R35, 0x4, R8 ;  /* 0x0000000423097824 */ /* 0x000fe200078e0208 */
[-C--:B------:R-:W-:Y:S02]  /*2800*/  LEA R196, P0, R12, R173.reuse, 0x1 ;  /* 0x000000ad0cc47211 */ /* 0x080fe400078008ff */
[----:B------:R-:W-:-:S02]  /*2810*/  LEA R194, P1, R13, R173, 0x1 ;  /* 0x000000ad0dc27211 */ /* 0x000fc400078208ff */
[-C--:B------:R-:W-:Y:S01]  /*2820*/  LEA.HI.X.SX32 R199, R11, R29.reuse, 0x1, P2 ;  /* 0x0000001d0bc77211 */ /* 0x080fe200010f0eff */
[----:B------:R-:W-:Y:S01]  /*2830*/  IMAD R11, R35, 0x4, R9 ;  /* 0x00000004230b7824 */ /* 0x000fe200078e0209 */
[-C--:B------:R-:W-:Y:S02]  /*2840*/  LEA.HI.X.SX32 R197, R12, R29.reuse, 0x1, P0 ;  /* 0x0000001d0cc57211 */ /* 0x080fe400000f0eff */
[----:B------:R-:W-:Y:S01]  /*2850*/  LEA.HI.X.SX32 R195, R13, R29, 0x1, P1 ;  /* 0x0000001d0dc37211 */ /* 0x000fe200008f0eff */
[----:B------:R-:W-:Y:S01]  /*2860*/  IMAD.MOV.U32 R13, RZ, RZ, 0x3f800000 ;  /* 0x3f800000ff0d7424 */ /* 0x000fe200078e00ff */
[-C--:B------:R-:W-:Y:S02]  /*2870*/  LEA R192, P2, R14, R173.reuse, 0x1 ;  /* 0x000000ad0ec07211 */ /* 0x080fe400078408ff */
[-C--:B------:R-:W-:Y:S02]  /*2880*/  LEA R190, P0, R15, R173.reuse, 0x1 ;  /* 0x000000ad0fbe7211 */ /* 0x080fe400078008ff */
[----:B------:R-:W-:-:S02]  /*2890*/  LEA R188, P1, R2, R173, 0x1 ;  /* 0x000000ad02bc7211 */ /* 0x000fc400078208ff */
[-C--:B------:R-:W-:Y:S01]  /*28a0*/  LEA.HI.X.SX32 R193, R14, R29.reuse, 0x1, P2 ;  /* 0x0000001d0ec17211 */ /* 0x080fe200010f0eff */
[----:B------:R-:W-:Y:S01]  /*28b0*/  IMAD.MOV.U32 R14, RZ, RZ, -0x800000 ;  /* 0xff800000ff0e7424 */ /* 0x000fe200078e00ff */
[-C--:B------:R-:W-:Y:S02]  /*28c0*/  LEA.HI.X.SX32 R191, R15, R29.reuse, 0x1, P0 ;  /* 0x0000001d0fbf7211 */ /* 0x080fe400000f0eff */
[----:B------:R-:W-:Y:S02]  /*28d0*/  LEA.HI.X.SX32 R189, R2, R29, 0x1, P1 ;  /* 0x0000001d02bd7211 */ /* 0x000fe400008f0eff */
[----:B------:R-:W-:Y:S02]  /*28e0*/  LEA R186, P2, R3, R173, 0x1 ;  /* 0x000000ad03ba7211 */ /* 0x000fe400078408ff */
[----:B------:R-:W-:Y:S02]  /*28f0*/  LEA R2, R35, R11, 0x2 ;  /* 0x0000000b23027211 */ /* 0x000fe400078e10ff */
[----:B------:R-:W-:-:S02]  /*2900*/  LEA R184, P0, R4, R173, 0x1 ;  /* 0x000000ad04b87211 */ /* 0x000fc400078008ff */
[-C--:B------:R-:W-:Y:S01]  /*2910*/  LEA.HI.X.SX32 R187, R3, R29.reuse, 0x1, P2 ;  /* 0x0000001d03bb7211 */ /* 0x080fe200010f0eff */
[----:B------:R-:W-:Y:S01]  /*2920*/  IMAD R3, R35, 0x4, R2 ;  /* 0x0000000423037824 */ /* 0x000fe200078e0202 */
[----:B------:R-:W-:Y:S02]  /*2930*/  LEA.HI.X.SX32 R185, R4, R29, 0x1, P0 ;  /* 0x0000001d04b97211 */ /* 0x000fe400000f0eff */
[-C--:B------:R-:W-:Y:S01]  /*2940*/  LEA R178, P0, R11, R173.reuse, 0x1 ;  /* 0x000000ad0bb27211 */ /* 0x080fe200078008ff */
[----:B------:R-:W-:Y:S01]  /*2950*/  IMAD R4, R35, 0x4, R3 ;  /* 0x0000000423047824 */ /* 0x000fe200078e0203 */
[CC--:B------:R-:W-:Y:S01]  /*2960*/  LEA R182, P1, R8.reuse, R173.reuse, 0x1 ;  /* 0x000000ad08b67211 */ /* 0x0c0fe200078208ff */
[----:B------:R-:W-:Y:S01]  /*2970*/  CS2R R34, SRZ ;  /* 0x0000000000227805 */ /* 0x000fe2000001ff00 */
[----:B------:R-:W-:Y:S02]  /*2980*/  LEA R180, P2, R9, R173, 0x1 ;  /* 0x000000ad09b47211 */ /* 0x000fe400078408ff */
[-C--:B------:R-:W-:Y:S01]  /*2990*/  LEA.HI.X.SX32 R179, R11, R29.reuse, 0x1, P0 ;  /* 0x0000001d0bb37211 */ /* 0x080fe200000f0eff */
[----:B------:R-:W-:Y:S01]  /*29a0*/  IMAD R11, R7, 0x90, RZ ;  /* 0x00000090070b7824 */ /* 0x000fe200078e02ff */
[-C--:B------:R-:W-:Y:S01]  /*29b0*/  LEA.HI.X.SX32 R183, R8, R29.reuse, 0x1, P1 ;  /* 0x0000001d08b77211 */ /* 0x080fe200008f0eff */
[----:B------:R-:W-:Y:S01]  /*29c0*/  IMAD.MOV.U32 R8, RZ, RZ, RZ ;  /* 0x000000ffff087224 */ /* 0x000fe200078e00ff */
[----:B------:R-:W-:-:S02]  /*29d0*/  LEA.HI.X.SX32 R181, R9, R29, 0x1, P2 ;  /* 0x0000001d09b57211 */ /* 0x000fc400010f0eff */
[-C--:B------:R-:W-:Y:S02]  /*29e0*/  LEA R176, P1, R2, R173.reuse, 0x1 ;  /* 0x000000ad02b07211 */ /* 0x080fe400078208ff */
[-C--:B------:R-:W-:Y:S02]  /*29f0*/  LEA R174, P2, R3, R173.reuse, 0x1 ;  /* 0x000000ad03ae7211 */ /* 0x080fe400078408ff */
[----:B------:R-:W-:Y:S02]  /*2a00*/  LEA R172, P3, R4, R173, 0x1 ;  /* 0x000000ad04ac7211 */ /* 0x000fe400078608ff */
[----:B------:R-:W-:Y:S02]  /*2a10*/  LOP3.LUT R11, R11, 0x30, R36, 0x78, !PT ;  /* 0x000000300b0b7812 */ /* 0x000fe400078e7824 */
[-C--:B------:R-:W-:Y:S02]  /*2a20*/  LEA.HI.X.SX32 R177, R2, R29.reuse, 0x1, P1 ;  /* 0x0000001d02b17211 */ /* 0x080fe400008f0eff */
[----:B------:R-:W-:-:S02]  /*2a30*/  LEA.HI.X.SX32 R175, R3, R29, 0x1, P2 ;  /* 0x0000001d03af7211 */ /* 0x000fc400010f0eff */
[----:B------:R-:W-:Y:S01]  /*2a40*/  LEA.HI.X.SX32 R173, R4, R29, 0x1, P3 ;  /* 0x0000001d04ad7211 */ /* 0x000fe200018f0eff */
[----:B------:R-:W-:Y:S01]  /*2a50*/  CS2R R2, SRZ ;  /* 0x0000000000027805 */ /* 0x000fe2000001ff00 */
[----:B------:R-:W-:Y:S01]  /*2a60*/  MOV R4, 0x3f800000 ;  /* 0x3f80000000047802 */ /* 0x000fe20000000f00 */
[----:B------:R-:W-:Y:S01]  /*2a70*/  CS2R R28, SRZ ;  /* 0x00000000001c7805 */ /* 0x000fe2000001ff00 */
[----:B------:R-:W-:Y:S02]  /*2a80*/  MOV R12, 0xff800000 ;  /* 0xff800000000c7802 */ /* 0x000fe40000000f00 */
[----:B------:R-:W-:Y:S02]  /*2a90*/  LOP3.LUT R15, R10, 0x40, RZ, 0x3c, !PT ;  /* 0x000000400a0f7812 */ /* 0x000fe400078e3cff */
[----:B------:R-:W-:Y:S02]  /*2aa0*/  LOP3.LUT R9, R5, 0x40, RZ, 0x3c, !PT ;  /* 0x0000004005097812 */ /* 0x000fe400078e3cff */
[----:B------:R-:W-:-:S02]  /*2ab0*/  LOP3.LUT R7, R11, 0x40, RZ, 0x3c, !PT ;  /* 0x000000400b077812 */ /* 0x000fc400078e3cff */
.L_x_2:
[----:B------:R-:W2:Y:S04]  /*2ac0*/  LDL.64 R40, [R1+0xd8] ;  /* 0x0000d80001287983 */ /* 0x000ea80000100a00 */
[----:B------:R-:W3:Y:S04]  /*2ad0*/  LDL.64 R38, [R1+0xb8] ;  /* 0x0000b80001267983 */ /* 0x000ee80000100a00 */
[----:B------:R-:W4:Y:S04]  /*2ae0*/  LDL.64 R60, [R1+0x88] ;  /* 0x00008800013c7983 */ /* 0x000f280000100a00 */
[----:B------:R-:W5:Y:S04]  /*2af0*/  LDL.64 R18, [R1+0xc0] ;  /* 0x0000c00001127983 */ /* 0x000f680000100a00 */
[----:B------:R-:W4:Y:S04]  /*2b00*/  LDL.64 R20, [R1+0xd0] ;  /* 0x0000d00001147983 */ /* 0x000f280000100a00 */
        /* <DEDUP_REMOVED lines=17> */
[----:B------:R-:W4:Y:S01]  /*2c20*/  LDL.64 R68, [R1+0x60] ;  /* 0x0000600001447983 */ /* 0x000f220000100a00 */
[----:B--2---:R-:W-:-:S04]  /*2c30*/  IMAD.WIDE R40, R8, 0x2, R40 ;  /* 0x0000000208287825 */ /* 0x004fc800078e0228 */
[C---:B---3--:R-:W-:Y:S01]  /*2c40*/  IMAD.WIDE R38, R8.reuse, 0x2, R38 ;  /* 0x0000000208267825 */ /* 0x048fe200078e0226 */
[----:B------:R4:W2:Y:S04]  /*2c50*/  LDG.E.U16 R7, [R40.64] ;  /* 0x0000000428077981 */ /* 0x0008a8000c1e1500 */
[----:B------:R0:W3:Y:S01]  /*2c60*/  LDG.E.U16 R9, [R38.64] ;  /* 0x0000000426097981 */ /* 0x0000e2000c1e1500 */
[----:B-----5:R-:W-:-:S04]  /*2c70*/  IMAD.WIDE R18, R8, 0x2, R18 ;  /* 0x0000000208127825 */ /* 0x020fc800078e0212 */
[C---:B----4-:R-:W-:Y:S02]  /*2c80*/  IMAD.WIDE R40, R8.reuse, 0x2, R60 ;  /* 0x0000000208287825 */ /* 0x050fe400078e023c */
[----:B------:R-:W4:Y:S02]  /*2c90*/  LDL.64 R60, [R1+0x10] ;  /* 0x00001000013c7983 */ /* 0x000f240000100a00 */
[C---:B------:R-:W-:Y:S02]  /*2ca0*/  IMAD.WIDE R20, R8.reuse, 0x2, R20 ;  /* 0x0000000208147825 */ /* 0x040fe400078e0214 */
[----:B------:R1:W5:Y:S02]  /*2cb0*/  LDG.E.U16 R18, [R18.64] ;  /* 0x0000000412127981 */ /* 0x000364000c1e1500 */
[C---:B------:R-:W-:Y:S02]  /*2cc0*/  IMAD.WIDE R22, R8.reuse, 0x2, R22 ;  /* 0x0000000208167825 */ /* 0x040fe400078e0216 */
[----:B------:R0:W2:Y:S02]  /*2cd0*/  LDG.E.U16 R21, [R20.64] ;  /* 0x0000000414157981 */ /* 0x0000a4000c1e1500 */
[----:B------:R-:W-:-:S04]  /*2ce0*/  IMAD.WIDE R16, R8, 0x2, R16 ;  /* 0x0000000208107825 */ /* 0x000fc800078e0210 */
[C---:B------:R-:W-:Y:S01]  /*2cf0*/  IMAD.WIDE R42, R8.reuse, 0x2, R42 ;  /* 0x00000002082a7825 */ /* 0x040fe200078e022a */
[----:B-1----:R1:W2:Y:S03]  /*2d00*/  LDG.E.U16 R19, [R22.64] ;  /* 0x0000000416137981 */ /* 0x0022a6000c1e1500 */
[C---:B0-----:R-:W-:Y:S01]  /*2d10*/  IMAD.WIDE R38, R8.reuse, 0x2, R58 ;  /* 0x0000000208267825 */ /* 0x041fe200078e023a */
[----:B------:R0:W2:Y:S04]  /*2d20*/  LDG.E.U16 R20, [R42.64] ;  /* 0x000000042a147981 */ /* 0x0000a8000c1e1500 */
[----:B------:R-:W2:Y:S04]  /*2d30*/  LDL.64 R58, [R1+0x8] ;  /* 0x00000800013a7983 */ /* 0x000ea80000100a00 */
[----:B-1----:R1:W3:Y:S01]  /*2d40*/  LDG.E.U16 R23, [R16.64] ;  /* 0x0000000410177981 */ /* 0x0022e2000c1e1500 */
[----:B0-----:R-:W-:-:S03]  /*2d50*/  IMAD.WIDE R42, R8, 0x2, R64 ;  /* 0x00000002082a7825 */ /* 0x001fc600078e0240 */
[----:B------:R0:W3:Y:S04]  /*2d60*/  LDG.E.U16 R22, [R40.64] ;  /* 0x0000000428167981 */ /* 0x0000e8000c1e1500 */
[----:B------:R-:W3:Y:S01]  /*2d70*/  LDL.64 R64, [R1+0x20] ;  /* 0x0000200001407983 */ /* 0x000ee20000100a00 */
[----:B-1----:R-:W-:-:S03]  /*2d80*/  IMAD.WIDE R16, R8, 0x2, R66 ;  /* 0x0000000208107825 */ /* 0x002fc600078e0242 */
[----:B------:R-:W3:Y:S01]  /*2d90*/  LDL.64 R66, [R1+0x40] ;  /* 0x0000400001427983 */ /* 0x000ee20000100a00 */
[----:B0-----:R-:W-:-:S03]  /*2da0*/  IMAD.WIDE R40, R8, 0x2, R62 ;  /* 0x0000000208287825 */ /* 0x001fc600078e023e */
[----:B------:R-:W5:Y:S01]  /*2db0*/  LDL.64 R62, [R1] ;  /* 0x00000000013e7983 */ /* 0x000f620000100a00 */
[----:B------:R-:W-:-:S03]  /*2dc0*/  IMAD.WIDE R48, R8, 0x2, R48 ;  /* 0x0000000208307825 */ /* 0x000fc600078e0230 */
[----:B------:R0:W5:Y:S01]  /*2dd0*/  LDG.E.U16 R17, [R16.64] ;  /* 0x0000000410117981 */ /* 0x000162000c1e1500 */
[----:B------:R-:W-:-:S03]  /*2de0*/  IMAD.WIDE R44, R8, 0x2, R44 ;  /* 0x00000002082c7825 */ /* 0x000fc600078e022c */
[----:B------:R1:W5:Y:S01]  /*2df0*/  LDG.E.U16 R48, [R48.64] ;  /* 0x0000000430307981 */ /* 0x000362000c1e1500 */
[----:B------:R-:W-:-:S03]  /*2e00*/  IMAD.WIDE R36, R8, 0x2, R36 ;  /* 0x0000000208247825 */ /* 0x000fc600078e0224 */
[----:B------:R1:W5:Y:S01]  /*2e10*/  LDG.E.U16 R15, [R44.64] ;  /* 0x000000042c0f7981 */ /* 0x000362000c1e1500 */
[----:B------:R-:W-:-:S03]  /*2e20*/  IMAD.WIDE R50, R8, 0x2, R50 ;  /* 0x0000000208327825 */ /* 0x000fc600078e0232 */
[----:B0-----:R0:W5:Y:S04]  /*2e30*/  LDG.E.U16 R16, [R38.64] ;  /* 0x0000000426107981 */ /* 0x001168000c1e1500 */
[----:B-1----:R1:W5:Y:S01]  /*2e40*/  LDG.E.U16 R49, [R40.64] ;  /* 0x0000000428317981 */ /* 0x002362000c1e1500 */
[----:B------:R-:W-:-:S03]  /*2e50*/  IMAD.WIDE R44, R8, 0x2, R46 ;  /* 0x00000002082c7825 */ /* 0x000fc600078e022e */
[----:B------:R1:W5:Y:S01]  /*2e60*/  LDG.E.U16 R36, [R36.64] ;  /* 0x0000000424247981 */ /* 0x000362000c1e1500 */
[----:B0-----:R-:W-:-:S03]  /*2e70*/  IMAD.WIDE R38, R8, 0x2, R72 ;  /* 0x0000000208267825 */ /* 0x001fc600078e0248 */
[----:B------:R0:W5:Y:S01]  /*2e80*/  LDG.E.U16 R50, [R50.64] ;  /* 0x0000000432327981 */ /* 0x000162000c1e1500 */
[----:B-1----:R-:W-:-:S03]  /*2e90*/  IMAD.WIDE R40, R8, 0x2, R54 ;  /* 0x0000000208287825 */ /* 0x002fc600078e0236 */
[----:B------:R1:W5:Y:S01]  /*2ea0*/  LDG.E.U16 R55, [R44.64] ;  /* 0x000000042c377981 */ /* 0x000362000c1e1500 */
[----:B------:R-:W-:-:S03]  /*2eb0*/  IMAD.WIDE R46, R8, 0x2, R250 ;  /* 0x00000002082e7825 */ /* 0x000fc600078e02fa */
[----:B------:R1:W5:Y:S04]  /*2ec0*/  LDG.E.U16 R37, [R42.64] ;  /* 0x000000042a257981 */ /* 0x000368000c1e1500 */
[----:B0-----:R0:W5:Y:S01]  /*2ed0*/  LDG.E.U16 R51, [R38.64] ;  /* 0x0000000426337981 */ /* 0x001162000c1e1500 */
[----:B-1----:R-:W-:-:S04]  /*2ee0*/  IMAD.WIDE R44, R8, 0x2, R248 ;  /* 0x00000002082c7825 */ /* 0x002fc800078e02f8 */
[C---:B------:R-:W-:Y:S02]  /*2ef0*/  IMAD.WIDE R42, R8.reuse, 0x2, R52 ;  /* 0x00000002082a7825 */ /* 0x040fe400078e0234 */
[----:B------:R4:W5:Y:S02]  /*2f00*/  LDG.E.U16 R53, [R40.64] ;  /* 0x0000000428357981 */ /* 0x000964000c1e1500 */
[C---:B0-----:R-:W-:Y:S02]  /*2f10*/  IMAD.WIDE R38, R8.reuse, 0x2, R56 ;  /* 0x0000000208267825 */ /* 0x041fe400078e0238 */
[----:B------:R0:W5:Y:S04]  /*2f20*/  LDG.E.U16 R56, [R46.64] ;  /* 0x000000042e387981 */ /* 0x000168000c1e1500 */
[----:B------:R1:W5:Y:S04]  /*2f30*/  LDG.E.U16 R52, [R38.64] ;  /* 0x0000000426347981 */ /* 0x000368000c1e1500 */
[----:B------:R2:W5:Y:S01]  /*2f40*/  LDG.E.U16 R54, [R42.64] ;  /* 0x000000042a367981 */ /* 0x000562000c1e1500 */
[----:B0-----:R-:W-:-:S04]  /*2f50*/  IMAD.WIDE R46, R8, 0x2, R246 ;  /* 0x00000002082e7825 */ /* 0x001fc800078e02f6 */
[----:B-1----:R-:W-:-:S05]  /*2f60*/  IMAD.WIDE R38, R8, 0x2, R70 ;  /* 0x0000000208267825 */ /* 0x002fca00078e0246 */
[----:B------:R0:W5:Y:S02]  /*2f70*/  LDG.E.U16 R57, [R38.64] ;  /* 0x0000000426397981 */ /* 0x000164000c1e1500 */
[----:B0-----:R-:W-:-:S04]  /*2f80*/  IMAD.WIDE R38, R8, 0x2, R68 ;  /* 0x0000000208267825 */ /* 0x001fc800078e0244 */
[C---:B----4-:R-:W-:Y:S02]  /*2f90*/  IMAD.WIDE R40, R8.reuse, 0x2, R60 ;  /* 0x0000000208287825 */ /* 0x050fe400078e023c */
[----:B------:R5:W4:Y:S04]  /*2fa0*/  LDG.E.U16 R60, [R44.64] ;  /* 0x000000042c3c7981 */ /* 0x000b28000c1e1500 */
[----:B------:R0:W4:Y:S02]  /*2fb0*/  LDG.E.U16 R61, [R46.64] ;  /* 0x000000042e3d7981 */ /* 0x000124000c1e1500 */
[----:B0-----:R-:W-:-:S05]  /*2fc0*/  IMAD.WIDE R46, R8, 0x2, R244 ;  /* 0x00000002082e7825 */ /* 0x001fca00078e02f4 */
[----:B------:R-:W4:Y:S01]  /*2fd0*/  LDG.E.U16 R117, [R46.64] ;  /* 0x000000042e757981 */ /* 0x000f22000c1e1500 */
[----:B--2---:R-:W-:-:S03]  /*2fe0*/  IMAD.WIDE R42, R8, 0x2, R58 ;  /* 0x00000002082a7825 */ /* 0x004fc600078e023a */
[----:B------:R3:W2:Y:S04]  /*2ff0*/  LDG.E.U16 R58, [R40.64] ;  /* 0x00000004283a7981 */ /* 0x0006a8000c1e1500 */
[----:B------:R0:W4:Y:S01]  /*3000*/  LDG.E.U16 R59, [R42.64] ;  /* 0x000000042a3b7981 */ /* 0x000122000c1e1500 */
[----:B---3--:R-:W-:-:S04]  /*3010*/  IMAD.WIDE R40, R8, 0x2, R66 ;  /* 0x0000000208287825 */ /* 0x008fc800078e0242 */
[C---:B0-----:R-:W-:Y:S02]  /*3020*/  IMAD.WIDE R42, R8.reuse, 0x2, R64 ;  /* 0x00000002082a7825 */ /* 0x041fe400078e0240 */
[----:B------:R-:W3:Y:S02]  /*3030*/  LDG.E.U16 R65, [R40.64] ;  /* 0x0000000428417981 */ /* 0x000ee4000c1e1500 */
[----:B-----5:R-:W-:Y:S02]  /*3040*/  IMAD.WIDE R44, R8, 0x2, R62 ;  /* 0x00000002082c7825 */ /* 0x020fe400078e023e */
[----:B------:R-:W5:Y:S04]  /*3050*/  LDG.E.U16 R63, [R38.64] ;  /* 0x00000004263f7981 */ /* 0x000f68000c1e1500 */
[----:B------:R-:W3:Y:S04]  /*3060*/  LDG.E.U16 R69, [R42.64] ;  /* 0x000000042a457981 */ /* 0x000ee8000c1e1500 */
[----:B------:R-:W3:Y:S04]  /*3070*/  LDG.E.U16 R71, [R44.64] ;  /* 0x000000042c477981 */ /* 0x000ee8000c1e1500 */
[----:B------:R-:W-:Y:S01]  /*3080*/  BAR.SYNC.DEFER_BLOCKING 0x0 ;  /* 0x0000000000007b1d */ /* 0x000fe20000010000 */
[----:B------:R-:W-:-:S02]  /*3090*/  LOP3.LUT R64, R0, 0x20, RZ, 0x3c, !PT ;  /* 0x0000002000407812 */ /* 0x000fc400078e3cff */
[----:B------:R-:W-:-:S03]  /*30a0*/  LOP3.LUT R62, R0, 0x40, RZ, 0x3c, !PT ;  /* 0x00000040003e7812 */ /* 0x000fc600078e3cff */
        /* <DEDUP_REMOVED lines=14> */
[----:B0-----:R-:W-:-:S03]  /*3190*/  LOP3.LUT R7, R10, 0x40, RZ, 0x3c, !PT ;  /* 0x000000400a077812 */ /* 0x001fc600078e3cff */
[----:B--2---:R-:W-:Y:S04]  /*31a0*/  STS.U16 [R64+0xb200], R58 ;  /* 0x00b2003a40007388 */ /* 0x004fe80000000400 */
[----:B----4-:R-:W-:Y:S04]  /*31b0*/  STS.U16 [R64+0xba00], R60 ;  /* 0x00ba003c40007388 */ /* 0x010fe80000000400 */
        /* <DEDUP_REMOVED lines=11> */
[----:B-----5:R-:W-:Y:S04]  /*3270*/  STS.U16 [R252+0x9e00], R63 ;  /* 0x009e003ffc007388 */ /* 0x020fe80000000400 */
[----:B---3--:R-:W-:Y:S04]  /*3280*/  STS.U16 [R252+0xa600], R65 ;  /* 0x00a60041fc007388 */ /* 0x008fe80000000400 */
[----:B------:R-:W-:Y:S04]  /*3290*/  STS.U16 [R252+0xae00], R69 ;  /* 0x00ae0045fc007388 */ /* 0x000fe80000000400 */
[----:B------:R-:W-:Y:S04]  /*32a0*/  STS.U16 [R252+0xb600], R71 ;  /* 0x00b60047fc007388 */ /* 0x000fe80000000400 */
[----:B------:R-:W-:Y:S04]  /*32b0*/  STS.U16 [R252+0xbe00], R117 ;  /* 0x00be0075fc007388 */ /* 0x000fe80000000400 */
[----:B------:R-:W-:Y:S06]  /*32c0*/  BAR.SYNC.DEFER_BLOCKING 0x0 ;  /* 0x0000000000007b1d */ /* 0x000fec0000010000 */
[----:B------:R-:W-:Y:S04]  /*32d0*/  LDSM.16.MT88.4 R128, [R6] ;  /* 0x000000000680783b */ /* 0x000fe80000004200 */
[----:B------:R-:W0:Y:S04]  /*32e0*/  LDSM.16.M88.4 R124, [R10+0x8000] ;  /* 0x008000000a7c783b */ /* 0x000e280000000200 */
[----:B------:R-:W1:Y:S04]  /*32f0*/  LDSM.16.M88.4 R72, [R10+0x8800] ;  /* 0x008800000a48783b */ /* 0x000e680000000200 */
[----:B------:R-:W2:Y:S04]  /*3300*/  LDSM.16.M88.4 R112, [R10+0x9000] ;  /* 0x009000000a70783b */ /* 0x000ea80000000200 */
[----:B------:R-:W3:Y:S04]  /*3310*/  LDSM.16.M88.4 R20, [R10+0x9800] ;  /* 0x009800000a14783b */ /* 0x000ee80000000200 */
[----:B------:R-:W4:Y:S04]  /*3320*/  LDSM.16.M88.4 R40, [R10+0xa000] ;  /* 0x00a000000a28783b */ /* 0x000f280000000200 */
[----:B------:R-:W5:Y:S04]  /*3330*/  LDSM.16.M88.4 R64, [R10+0xa800] ;  /* 0x00a800000a40783b */ /* 0x000f680000000200 */
[----:B------:R-:W3:Y:S04]  /*3340*/  LDSM.16.M88.4 R52, [R10+0xb000] ;  /* 0x00b000000a34783b */ /* 0x000ee80000000200 */
[----:B------:R-:W4:Y:S04]  /*3350*/  LDSM.16.M88.4 R16, [R10+0xb800] ;  /* 0x00b800000a10783b */ /* 0x000f280000000200 */
[----:B------:R-:W4:Y:S04]  /*3360*/  LDSM.16.MT88.4 R36, [R6+0x1000] ;  /* 0x001000000624783b */ /* 0x000f280000004200 */
[----:B------:R-:W-:Y:S01]  /*3370*/  LDSM.16.MT88.4 R132, [R6+0x2000] ;  /* 0x002000000684783b */ /* 0x000fe20000004200 */
[C---:B0-----:R-:W-:Y:S03]  /*3380*/  HMMA.16816.F32.BF16 R120, R128.reuse, R124, RZ ;  /* 0x0000007c8078723c */ /* 0x041fe600000418ff */
[----:B------:R-:W-:Y:S05]  /*3390*/  LDSM.16.M88.4 R136, [R7+0xb880] ;  /* 0x00b880000788783b */ /* 0x000fea0000000200 */
[C---:B-1----:R-:W-:Y:S08]  /*33a0*/  HMMA.16816.F32.BF16 R116, R128.reuse, R72, RZ ;  /* 0x000000488074723c */ /* 0x042ff000000418ff */
[C---:B--2---:R-:W-:Y:S08]  /*33b0*/  HMMA.16816.F32.BF16 R68, R128.reuse, R112, RZ ;  /* 0x000000708044723c */ /* 0x044ff000000418ff */
[C---:B---3--:R-:W-:Y:S08]  /*33c0*/  HMMA.16816.F32.BF16 R48, R128.reuse, R20, RZ ;  /* 0x000000148030723c */ /* 0x048ff000000418ff */
[C---:B----4-:R-:W-:Y:S08]  /*33d0*/  HMMA.16816.F32.BF16 R60, R128.reuse, R40, RZ ;  /* 0x00000028803c723c */ /* 0x050ff000000418ff */
[C---:B-----5:R-:W-:Y:S08]  /*33e0*/  HMMA.16816.F32.BF16 R56, R128.reuse, R64, RZ ;  /* 0x000000408038723c */ /* 0x060ff000000418ff */
[C---:B------:R-:W-:Y:S08]  /*33f0*/  HMMA.16816.F32.BF16 R44, R128.reuse, R52, RZ ;  /* 0x00000034802c723c */ /* 0x040ff000000418ff */
[----:B------:R-:W-:Y:S08]  /*3400*/  HMMA.16816.F32.BF16 R128, R128, R16, RZ ;  /* 0x000000108080723c */ /* 0x000ff000000418ff */
[C---:B------:R-:W-:Y:S01]  /*3410*/  HMMA.16816.F32.BF16 R124, R36.reuse, R126, R120 ;  /* 0x0000007e247c723c */ /* 0x040fe20000041878 */
[----:B------:R-:W0:Y:S07]  /*3420*/  LDSM.16.M88.4 R120, [R7+0x8000] ;  /* 0x008000000778783b */ /* 0x000e2e0000000200 */
[C---:B------:R-:W-:Y:S01]  /*3430*/  HMMA.16816.F32.BF16 R72, R36.reuse, R74, R116 ;  /* 0x0000004a2448723c */ /* 0x040fe20000041874 */
[----:B------:R-:W-:Y:S07]  /*3440*/  LDSM.16.M88.4 R116, [R7+0xa800] ;  /* 0x00a800000774783b */ /* 0x000fee0000000200 */
[C---:B------:R-:W-:Y:S01]  /*3450*/  HMMA.16816.F32.BF16 R68, R36.reuse, R114, R68 ;  /* 0x000000722444723c */ /* 0x040fe20000041844 */
[----:B------:R-:W-:Y:S07]  /*3460*/  LDSM.16.M88.4 R112, [R7+0xb000] ;  /* 0x00b000000770783b */ /* 0x000fee0000000200 */
[C---:B------:R-:W-:Y:S01]  /*3470*/  HMMA.16816.F32.BF16 R20, R36.reuse, R22, R48 ;  /* 0x000000162414723c */ /* 0x040fe20000041830 */
[----:B------:R-:W1:Y:S07]  /*3480*/  LDSM.16.M88.4 R48, [R7+0x8800] ;  /* 0x008800000730783b */ /* 0x000e6e0000000200 */
[C---:B------:R-:W-:Y:S01]  /*3490*/  HMMA.16816.F32.BF16 R60, R36.reuse, R42, R60 ;  /* 0x0000002a243c723c */ /* 0x040fe2000004183c */
[----:B------:R-:W2:Y:S07]  /*34a0*/  LDSM.16.M88.4 R40, [R7+0x9000] ;  /* 0x009000000728783b */ /* 0x000eae0000000200 */
[C---:B------:R-:W-:Y:S01]  /*34b0*/  HMMA.16816.F32.BF16 R56, R36.reuse, R66, R56 ;  /* 0x000000422438723c */ /* 0x040fe20000041838 */
[----:B------:R-:W3:Y:S07]  /*34c0*/  LDSM.16.M88.4 R64, [R7+0x9800] ;  /* 0x009800000740783b */ /* 0x000eee0000000200 */
[C---:B------:R-:W-:Y:S01]  /*34d0*/  HMMA.16816.F32.BF16 R128, R36.reuse, R18, R128 ;  /* 0x000000122480723c */ /* 0x040fe20000041880 */
[----:B------:R-:W4:Y:S07]  /*34e0*/  LDSM.16.M88.4 R16, [R7+0xa000] ;  /* 0x00a000000710783b */ /* 0x000f2e0000000200 */
[----:B------:R-:W-:Y:S01]  /*34f0*/  HMMA.16816.F32.BF16 R52, R36, R54, R44 ;  /* 0x000000362434723c */ /* 0x000fe2000004182c */
[----:B------:R-:W5:Y:S04]  /*3500*/  LDSM.16.M88.4 R36, [R7+0xb800] ;  /* 0x00b800000724783b */ /* 0x000f680000000200 */
[----:B------:R-:W5:Y:S03]  /*3510*/  LDSM.16.MT88.4 R44, [R6+0x3000] ;  /* 0x00300000062c783b */ /* 0x000f660000004200 */
[C---:B0-----:R-:W-:Y:S08]  /*3520*/  HMMA.16816.F32.BF16 R124, R132.reuse, R120, R124 ;  /* 0x00000078847c723c */ /* 0x041ff0000004187c */
[C---:B-1----:R-:W-:Y:S08]  /*3530*/  HMMA.16816.F32.BF16 R72, R132.reuse, R48, R72 ;  /* 0x000000308448723c */ /* 0x042ff00000041848 */
[C---:B--2---:R-:W-:Y:S08]  /*3540*/  HMMA.16816.F32.BF16 R68, R132.reuse, R40, R68 ;  /* 0x000000288444723c */ /* 0x044ff00000041844 */
[C---:B---3--:R-:W-:Y:S08]  /*3550*/  HMMA.16816.F32.BF16 R20, R132.reuse, R64, R20 ;  /* 0x000000408414723c */ /* 0x048ff00000041814 */
[C---:B----4-:R-:W-:Y:S08]  /*3560*/  HMMA.16816.F32.BF16 R60, R132.reuse, R16, R60 ;  /* 0x00000010843c723c */ /* 0x050ff0000004183c */
[C---:B------:R-:W-:Y:S08]  /*3570*/  HMMA.16816.F32.BF16 R56, R132.reuse, R116, R56 ;  /* 0x000000748438723c */ /* 0x040ff00000041838 */
[C---:B------:R-:W-:Y:S08]  /*3580*/  HMMA.16816.F32.BF16 R52, R132.reuse, R112, R52 ;  /* 0x000000708434723c */ /* 0x040ff00000041834 */
[----:B-----5:R-:W-:Y:S01]  /*3590*/  HMMA.16816.F32.BF16 R132, R132, R36, R128 ;  /* 0x000000248484723c */ /* 0x020fe20000041880 */
[----:B------:R-:W-:Y:S07]  /*35a0*/  LDSM.16.MT88.4 R128, [R6+0x4000] ;  /* 0x004000000680783b */ /* 0x000fee0000004200 */
[C---:B------:R-:W-:Y:S01]  /*35b0*/  HMMA.16816.F32.BF16 R120, R44.reuse, R122, R124 ;  /* 0x0000007a2c78723c */ /* 0x040fe2000004187c */
[----:B------:R-:W0:Y:S07]  /*35c0*/  LDSM.16.M88.4 R124, [R10+0x8080] ;  /* 0x008080000a7c783b */ /* 0x000e2e0000000200 */
[C---:B------:R-:W-:Y:S01]  /*35d0*/  HMMA.16816.F32.BF16 R48, R44.reuse, R50, R72 ;  /* 0x000000322c30723c */ /* 0x040fe20000041848 */
[----:B------:R-:W1:Y:S07]  /*35e0*/  LDSM.16.M88.4 R72, [R10+0x8880] ;  /* 0x008880000a48783b */ /* 0x000e6e0000000200 */
[C---:B------:R-:W-:Y:S01]  /*35f0*/  HMMA.16816.F32.BF16 R40, R44.reuse, R42, R68 ;  /* 0x0000002a2c28723c */ /* 0x040fe20000041844 */
[----:B------:R-:W2:Y:S07]  /*3600*/  LDSM.16.M88.4 R68, [R10+0x9080] ;  /* 0x009080000a44783b */ /* 0x000eae0000000200 */
[C---:B------:R-:W-:Y:S01]  /*3610*/  HMMA.16816.F32.BF16 R16, R44.reuse, R18, R60 ;  /* 0x000000122c10723c */ /* 0x040fe2000004183c */
[----:B------:R-:W3:Y:S07]  /*3620*/  LDSM.16.M88.4 R60, [R10+0xa080] ;  /* 0x00a080000a3c783b */ /* 0x000eee0000000200 */
[C---:B------:R-:W-:Y:S01]  /*3630*/  HMMA.16816.F32.BF16 R116, R44.reuse, R118, R56 ;  /* 0x000000762c74723c */ /* 0x040fe20000041838 */
[----:B------:R-:W-:Y:S07]  /*3640*/  LDSM.16.M88.4 R56, [R10+0xa880] ;  /* 0x00a880000a38783b */ /* 0x000fee0000000200 */
[C---:B------:R-:W-:Y:S01]  /*3650*/  HMMA.16816.F32.BF16 R112, R44.reuse, R114, R52 ;  /* 0x000000722c70723c */ /* 0x040fe20000041834 */
[----:B------:R-:W-:Y:S07]  /*3660*/  LDSM.16.M88.4 R52, [R10+0xb080] ;  /* 0x00b080000a34783b */ /* 0x000fee0000000200 */
        /* <DEDUP_REMOVED lines=12> */
[----:B-----5:R-:W-:Y:S08]  /*3730*/  HMMA.16816.F32.BF16 R128, R128, R44, R132 ;  /* 0x0000002c8080723c */ /* 0x020ff00000041884 */
[C---:B------:R-:W-:Y:S01]  /*3740*/  HMMA.16816.F32.BF16 R124, R64.reuse, R126, R120 ;  /* 0x0000007e407c723c */ /* 0x040fe20000041878 */
[----:B------:R-:W-:Y:S07]  /*3750*/  LDSM.16.M88.4 R120, [R7+0xa880] ;  /* 0x00a880000778783b */ /* 0x000fee0000000200 */
[C---:B------:R-:W-:Y:S01]  /*3760*/  HMMA.16816.F32.BF16 R72, R64.reuse, R74, R48 ;  /* 0x0000004a4048723c */ /* 0x040fe20000041830 */
[----:B------:R-:W0:Y:S07]  /*3770*/  LDSM.16.MT88.4 R48, [R6+0x6000] ;  /* 0x006000000630783b */ /* 0x000e2e0000004200 */
[C---:B------:R-:W-:Y:S01]  /*3780*/  HMMA.16816.F32.BF16 R68, R64.reuse, R70, R40 ;  /* 0x000000464044723c */ /* 0x040fe20000041828 */
[----:B------:R-:W-:Y:S07]  /*3790*/  LDSM.16.M88.4 R40, [R7+0x8080] ;  /* 0x008080000728783b */ /* 0x000fee0000000200 */
[C---:B------:R-:W-:Y:S01]  /*37a0*/  HMMA.16816.F32.BF16 R20, R64.reuse, R38, R20 ;  /* 0x000000264014723c */ /* 0x040fe20000041814 */
[----:B------:R-:W-:Y:S07]  /*37b0*/  LDSM.16.M88.4 R36, [R7+0x8880] ;  /* 0x008880000724783b */ /* 0x000fee0000000200 */
[C---:B------:R-:W-:Y:S01]  /*37c0*/  HMMA.16816.F32.BF16 R60, R64.reuse, R62, R16 ;  /* 0x0000003e403c723c */ /* 0x040fe20000041810 */
[----:B------:R-:W-:Y:S07]  /*37d0*/  LDSM.16.M88.4 R16, [R7+0x9080] ;  /* 0x009080000710783b */ /* 0x000fee0000000200 */
[C---:B------:R-:W-:Y:S01]  /*37e0*/  HMMA.16816.F32.BF16 R56, R64.reuse, R58, R116 ;  /* 0x0000003a4038723c */ /* 0x040fe20000041874 */
[----:B------:R-:W-:Y:S07]  /*37f0*/  LDSM.16.M88.4 R116, [R7+0xb080] ;  /* 0x00b080000774783b */ /* 0x000fee0000000200 */
[C---:B------:R-:W-:Y:S01]  /*3800*/  HMMA.16816.F32.BF16 R52, R64.reuse, R54, R112 ;  /* 0x000000364034723c */ /* 0x040fe20000041870 */
[----:B------:R-:W1:Y:S07]  /*3810*/  LDSM.16.M88.4 R112, [R7+0xa080] ;  /* 0x00a080000770783b */ /* 0x000e6e0000000200 */
[----:B------:R-:W-:Y:S01]  /*3820*/  HMMA.16816.F32.BF16 R128, R64, R46, R128 ;  /* 0x0000002e4080723c */ /* 0x000fe20000041880 */
[----:B------:R-:W2:Y:S04]  /*3830*/  LDSM.16.M88.4 R64, [R7+0x9880] ;  /* 0x009880000740783b */ /* 0x000ea80000000200 */
[----:B------:R-:W3:Y:S03]  /*3840*/  LDSM.16.MT88.4 R44, [R6+0x7000] ;  /* 0x00700000062c783b */ /* 0x000ee60000004200 */
[C---:B0-----:R-:W-:Y:S08]  /*3850*/  HMMA.16816.F32.BF16 R56, R48.reuse, R120, R56 ;  /* 0x000000783038723c */ /* 0x041ff00000041838 */
[C---:B-1----:R-:W-:Y:S08]  /*3860*/  HMMA.16816.F32.BF16 R60, R48.reuse, R112, R60 ;  /* 0x00000070303c723c */ /* 0x042ff0000004183c */
[C---:B--2---:R-:W-:Y:S08]  /*3870*/  HMMA.16816.F32.BF16 R20, R48.reuse, R64, R20 ;  /* 0x000000403014723c */ /* 0x044ff00000041814 */
[C---:B------:R-:W-:Y:S08]  /*3880*/  HMMA.16816.F32.BF16 R52, R48.reuse, R116, R52 ;  /* 0x000000743034723c */ /* 0x040ff00000041834 */
[C---:B------:R-:W-:Y:S08]  /*3890*/  HMMA.16816.F32.BF16 R68, R48.reuse, R16, R68 ;  /* 0x000000103044723c */ /* 0x040ff00000041844 */
[----:B------:R-:W-:Y:S08]  /*38a0*/  HMMA.16816.F32.BF16 R72, R48, R36, R72 ;  /* 0x000000243048723c */ /* 0x000ff00000041848 */
[C---:B---3--:R-:W-:Y:S07]  /*38b0*/  HMMA.16816.F32.BF16 R20, R44.reuse, R66, R20 ;  /* 0x000000422c14723c */ /* 0x048fee0000041814 */
[C---:B------:R-:W-:Y:S01]  /*38c0*/  IMAD.WIDE R66, R2.reuse, 0x2, R236 ;  /* 0x0000000202427825 */ /* 0x040fe200078e02ec */
[C---:B------:R-:W-:Y:S04]  /*38d0*/  HMMA.16816.F32.BF16 R112, R44.reuse, R114, R60 ;  /* 0x000000722c70723c */ /* 0x040fe8000004183c */
[----:B------:R0:W2:Y:S03]  /*38e0*/  LDG.E.U16 R15, [R66.64] ;  /* 0x00000004420f7981 */ /* 0x0000a6000c1e1500 */
[C---:B------:R-:W-:Y:S01]  /*38f0*/  IMAD.WIDE R60, R2.reuse, 0x2, R232 ;  /* 0x00000002023c7825 */ /* 0x040fe200078e02e8 */
[----:B------:R-:W-:Y:S05]  /*3900*/  HMMA.16816.F32.BF16 R120, R44, R122, R56 ;  /* 0x0000007a2c78723c */ /* 0x000fea0000041838 */
[----:B------:R1:W3:Y:S01]  /*3910*/  LDG.E.U16 R61, [R60.64] ;  /* 0x000000043c3d7981 */ /* 0x0002e2000c1e1500 */
[----:B0-----:R-:W-:-:S04]  /*3920*/  IMAD.WIDE R66, R2, 0x2, R228 ;  /* 0x0000000202427825 */ /* 0x001fc800078e02e4 */
[C---:B------:R-:W-:Y:S01]  /*3930*/  IMAD.WIDE R58, R2.reuse, 0x2, R226 ;  /* 0x00000002023a7825 */ /* 0x040fe200078e02e2 */
[----:B-1----:R0:W4:Y:S01]  /*3940*/  LDG.E.U16 R60, [R66.64] ;  /* 0x00000004423c7981 */ /* 0x002122000c1e1500 */
[----:B------:R-:W-:Y:S04]  /*3950*/  HMMA.16816.F32.BF16 R124, R48, R40, R124 ;  /* 0x00000028307c723c */ /* 0x000fe8000004187c */
[----:B------:R1:W5:Y:S01]  /*3960*/  LDG.E.U16 R58, [R58.64] ;  /* 0x000000043a3a7981 */ /* 0x000362000c1e1500 */
[----:B0-----:R-:W-:-:S03]  /*3970*/  IMAD.WIDE R66, R2, 0x2, R222 ;  /* 0x0000000202427825 */ /* 0x001fc600078e02de */
[C---:B------:R-:W-:Y:S02]  /*3980*/  HMMA.16816.F32.BF16 R116, R44.reuse, R118, R52 ;  /* 0x000000762c74723c */ /* 0x040fe40000041834 */
[----:B-1----:R0:W2:Y:S05]  /*3990*/  LDG.E.U16 R59, [R66.64] ;  /* 0x00000004423b7981 */ /* 0x0020aa000c1e1500 */
[C---:B------:R-:W-:Y:S01]  /*39a0*/  IMAD.WIDE R52, R2.reuse, 0x2, R220 ;  /* 0x0000000202347825 */ /* 0x040fe200078e02dc */
[----:B------:R-:W-:Y:S03]  /*39b0*/  HMMA.16816.F32.BF16 R16, R44, R18, R68 ;  /* 0x000000122c10723c */ /* 0x000fe60000041844 */
[----:B------:R-:W-:-:S02]  /*39c0*/  IMAD.WIDE R54, R2, 0x2, R216 ;  /* 0x0000000202367825 */ /* 0x000fc400078e02d8 */
[----:B------:R1:W3:Y:S02]  /*39d0*/  LDG.E.U16 R53, [R52.64] ;  /* 0x0000000434357981 */ /* 0x0002e4000c1e1500 */
[C---:B0-----:R-:W-:Y:S01]  /*39e0*/  IMAD.WIDE R66, R2.reuse, 0x2, R218 ;  /* 0x0000000202427825 */ /* 0x041fe200078e02da */
[----:B------:R-:W-:Y:S03]  /*39f0*/  HMMA.16816.F32.BF16 R36, R44, R38, R72 ;  /* 0x000000262c24723c */ /* 0x000fe60000041848 */
[C---:B------:R-:W-:Y:S01]  /*3a00*/  IMAD.WIDE R68, R2.reuse, 0x2, R238 ;  /* 0x0000000202447825 */ /* 0x040fe200078e02ee */
[----:B------:R0:W3:Y:S03]  /*3a10*/  LDG.E.U16 R73, [R66.64] ;  /* 0x0000000442497981 */ /* 0x0000e6000c1e1500 */
[C---:B------:R-:W-:Y:S01]  /*3a20*/  IMAD.WIDE R64, R2.reuse, 0x2, R240 ;  /* 0x0000000202407825 */ /* 0x040fe200078e02f0 */
[----:B-1----:R1:W3:Y:S03]  /*3a30*/  LDG.E.U16 R52, [R54.64] ;  /* 0x0000000436347981 */ /* 0x0022e6000c1e1500 */
[C---:B------:R-:W-:Y:S01]  /*3a40*/  IMAD.WIDE R70, R2.reuse, 0x2, R242 ;  /* 0x0000000202467825 */ /* 0x040fe200078e02f2 */
[----:B------:R1:W3:Y:S03]  /*3a50*/  LDG.E.U16 R7, [R68.64] ;  /* 0x0000000444077981 */ /* 0x0002e6000c1e1500 */
[C---:B0-----:R-:W-:Y:S01]  /*3a60*/  IMAD.WIDE R66, R2.reuse, 0x2, R202 ;  /* 0x0000000202427825 */ /* 0x041fe200078e02ca */
[----:B------:R0:W3:Y:S03]  /*3a70*/  LDG.E.U16 R64, [R64.64] ;  /* 0x0000000440407981 */ /* 0x0000e6000c1e1500 */
[C---:B------:R-:W-:Y:S01]  /*3a80*/  IMAD.WIDE R62, R2.reuse, 0x2, R234 ;  /* 0x00000002023e7825 */ /* 0x040fe200078e02ea */
[----:B------:R0:W3:Y:S03]  /*3a90*/  LDG.E.U16 R9, [R70.64] ;  /* 0x0000000446097981 */ /* 0x0000e6000c1e1500 */
[----:B-1----:R-:W-:-:S02]  /*3aa0*/  IMAD.WIDE R54, R2, 0x2, R198 ;  /* 0x0000000202367825 */ /* 0x002fc400078e02c6 */
[----:B------:R1:W4:Y:S02]  /*3ab0*/  LDG.E.U16 R62, [R62.64] ;  /* 0x000000043e3e7981 */ /* 0x000324000c1e1500 */
[C---:B------:R-:W-:Y:S02]  /*3ac0*/  IMAD.WIDE R68, R2.reuse, 0x2, R230 ;  /* 0x0000000202447825 */ /* 0x040fe400078e02e6 */
[----:B0-----:R0:W4:Y:S02]  /*3ad0*/  LDG.E.U16 R65, [R66.64] ;  /* 0x0000000442417981 */ /* 0x001124000c1e1500 */
[C---:B------:R-:W-:Y:S02]  /*3ae0*/  IMAD.WIDE R74, R2.reuse, 0x2, R214 ;  /* 0x00000002024a7825 */ /* 0x040fe400078e02d6 */
[----:B------:R0:W4:Y:S04]  /*3af0*/  LDG.E.U16 R72, [R54.64] ;  /* 0x0000000436487981 */ /* 0x000128000c1e1500 */
[----:B-1----:R1:W4:Y:S01]  /*3b00*/  LDG.E.U16 R63, [R68.64] ;  /* 0x00000004443f7981 */ /* 0x002322000c1e1500 */
[----:B0-----:R-:W-:-:S03]  /*3b10*/  IMAD.WIDE R66, R2, 0x2, R194 ;  /* 0x0000000202427825 */ /* 0x001fc600078e02c2 */
[----:B------:R0:W4:Y:S01]  /*3b20*/  LDG.E.U16 R74, [R74.64] ;  /* 0x000000044a4a7981 */ /* 0x000122000c1e1500 */
[----:B------:R-:W-:-:S04]  /*3b30*/  IMAD.WIDE R54, R2, 0x2, R212 ;  /* 0x0000000202367825 */ /* 0x000fc800078e02d4 */
[C---:B-1----:R-:W-:Y:S02]  /*3b40*/  IMAD.WIDE R68, R2.reuse, 0x2, R200 ;  /* 0x0000000202447825 */ /* 0x042fe400078e02c8 */
[----:B------:R1:W4:Y:S02]  /*3b50*/  LDG.E.U16 R54, [R54.64] ;  /* 0x0000000436367981 */ /* 0x000324000c1e1500 */
[C---:B------:R-:W-:Y:S02]  /*3b60*/  IMAD.WIDE R56, R2.reuse, 0x2, R224 ;  /* 0x0000000202387825 */ /* 0x040fe400078e02e0 */
[----:B0-----:R0:W4:Y:S01]  /*3b70*/  LDG.E.U16 R75, [R66.64] ;  /* 0x00000004424b7981 */ /* 0x001122000c1e1500 */
[----:B------:R-:W-:Y:S01]  /*3b80*/  HMMA.16816.F32.BF16 R40, R44, R42, R124 ;  /* 0x0000002a2c28723c */ /* 0x000fe2000004187c */
[C---:B------:R-:W-:Y:S02]  /*3b90*/  IMAD.WIDE R70, R2.reuse, 0x2, R196 ;  /* 0x0000000202467825 */ /* 0x040fe400078e02c4 */
[----:B------:R0:W4:Y:S04]  /*3ba0*/  LDG.E.U16 R56, [R56.64] ;  /* 0x0000000438387981 */ /* 0x000128000c1e1500 */
[----:B-1----:R1:W4:Y:S01]  /*3bb0*/  LDG.E.U16 R55, [R68.64] ;  /* 0x0000000444377981 */ /* 0x002322000c1e1500 */
[----:B0-----:R-:W-:-:S03]  /*3bc0*/  IMAD.WIDE R66, R2, 0x2, R190 ;  /* 0x0000000202427825 */ /* 0x001fc600078e02be */
[----:B------:R0:W4:Y:S01]  /*3bd0*/  LDG.E.U16 R57, [R70.64] ;  /* 0x0000000446397981 */ /* 0x000122000c1e1500 */
[----:B-1----:R-:W-:-:S03]  /*3be0*/  IMAD.WIDE R68, R2, 0x2, R186 ;  /* 0x0000000202447825 */ /* 0x002fc600078e02ba */
[----:B------:R1:W4:Y:S04]  /*3bf0*/  LDG.E.U16 R124, [R66.64] ;  /* 0x00000004427c7981 */ /* 0x000328000c1e1500 */
[----:B------:R1:W4:Y:S01]  /*3c00*/  LDG.E.U16 R125, [R68.64] ;  /* 0x00000004447d7981 */ /* 0x000322000c1e1500 */
[----:B0-----:R-:W-:-:S04]  /*3c10*/  IMAD.WIDE R70, R2, 0x2, R174 ;  /* 0x0000000202467825 */ /* 0x001fc800078e02ae */
[----:B-1----:R-:W-:-:S04]  /*3c20*/  IMAD.WIDE R66, R2, 0x2, R182 ;  /* 0x0000000202427825 */ /* 0x002fc800078e02b6 */
[C---:B------:R-:W-:Y:S01]  /*3c30*/  IMAD.WIDE R68, R2.reuse, 0x2, R178 ;  /* 0x0000000202447825 */ /* 0x040fe200078e02b2 */
[----:B------:R0:W4:Y:S01]  /*3c40*/  LDG.E.U16 R126, [R66.64] ;  /* 0x00000004427e7981 */ /* 0x000122000c1e1500 */
[----:B------:R-:W-:Y:S03]  /*3c50*/  HMMA.16816.F32.BF16 R48, R48, R136, R128 ;  /* 0x000000883030723c */ /* 0x000fe60000041880 */
[----:B------:R1:W4:Y:S04]  /*3c60*/  LDG.E.U16 R127, [R68.64] ;  /* 0x00000004447f7981 */ /* 0x000328000c1e1500 */
[----:B------:R1:W4:Y:S01]  /*3c70*/  LDG.E.U16 R128, [R70.64] ;  /* 0x0000000446807981 */ /* 0x000322000c1e1500 */
[----:B0-----:R-:W-:-:S04]  /*3c80*/  IMAD.WIDE R66, R2, 0x2, R192 ;  /* 0x0000000202427825 */ /* 0x001fc800078e02c0 */
[C---:B-1----:R-:W-:Y:S01]  /*3c90*/  IMAD.WIDE R68, R2.reuse, 0x2, R188 ;  /* 0x0000000202447825 */ /* 0x042fe200078e02bc */
[----:B------:R0:W4:Y:S03]  /*3ca0*/  LDG.E.U16 R129, [R66.64] ;  /* 0x0000000442817981 */ /* 0x000126000c1e1500 */
[C---:B------:R-:W-:Y:S01]  /*3cb0*/  IMAD.WIDE R70, R2.reuse, 0x2, R184 ;  /* 0x0000000202467825 */ /* 0x040fe200078e02b8 */
[----:B------:R1:W4:Y:S05]  /*3cc0*/  LDG.E.U16 R130, [R68.64] ;  /* 0x0000000444827981 */ /* 0x00032a000c1e1500 */
[----:B------:R1:W4:Y:S01]  /*3cd0*/  LDG.E.U16 R70, [R70.64] ;  /* 0x0000000446467981 */ /* 0x000322000c1e1500 */
[----:B0-----:R-:W-:-:S04]  /*3ce0*/  IMAD.WIDE R66, R2, 0x2, R180 ;  /* 0x0000000202427825 */ /* 0x001fc800078e02b4 */
[C---:B-1----:R-:W-:Y:S01]  /*3cf0*/  IMAD.WIDE R68, R2.reuse, 0x2, R176 ;  /* 0x0000000202447825 */ /* 0x042fe200078e02b0 */
[----:B------:R0:W4:Y:S05]  /*3d00*/  LDG.E.U16 R71, [R66.64] ;  /* 0x0000000442477981 */ /* 0x00012a000c1e1500 */
[----:B------:R-:W4:Y:S01]  /*3d10*/  LDG.E.U16 R68, [R68.64] ;  /* 0x0000000444447981 */ /* 0x000f22000c1e1500 */
[----:B0-----:R-:W-:-:S06]  /*3d20*/  IMAD.WIDE R66, R2, 0x2, R172 ;  /* 0x0000000202427825 */ /* 0x001fcc00078e02ac */
[----:B------:R-:W4:Y:S01]  /*3d30*/  LDG.E.U16 R66, [R66.64] ;  /* 0x0000000442427981 */ /* 0x000f22000c1e1500 */
[----:B------:R-:W-:Y:S03]  /*3d40*/  HMMA.16816.F32.BF16 R136, R44, R138, R48 ;  /* 0x0000008a2c88723c */ /* 0x000fe60000041830 */
[----:B------:R-:W-:Y:S04]  /*3d50*/  BAR.SYNC.DEFER_BLOCKING 0x0 ;  /* 0x0000000000007b1d */ /* 0x000fe80000010000 */
[----:B------:R-:W-:Y:S02]  /*3d60*/  FMUL R44, R40, c[0x0][0x188] ;  /* 0x00006200282c7a20 */ /* 0x000fe40000400000 */
[----:B------:R-:W-:-:S05]  /*3d70*/  FMUL R45, R41, c[0x0][0x188] ;  /* 0x00006200292d7a20 */ /* 0x000fca0000400000 */
[----:B------:R-:W-:Y:S01]  /*3d80*/  FMNMX R44, R44, R45, !PT ;  /* 0x0000002d2c2c7209 */ /* 0x000fe20007800000 */
[----:B------:R-:W-:-:S05]  /*3d90*/  FMUL R45, R36, c[0x0][0x188] ;  /* 0x00006200242d7a20 */ /* 0x000fca0000400000 */
[----:B------:R-:W-:Y:S01]  /*3da0*/  FMNMX R45, R45, R44, !PT ;  /* 0x0000002c2d2d7209 */ /* 0x000fe20007800000 */
[----:B------:R-:W-:Y:S02]  /*3db0*/  FMUL R44, R37, c[0x0][0x188] ;  /* 0x00006200252c7a20 */ /* 0x000fe40000400000 */
[----:B------:R-:W-:Y:S02]  /*3dc0*/  FMUL R46, R16, c[0x0][0x188] ;  /* 0x00006200102e7a20 */ /* 0x000fe40000400000 */
[----:B------:R-:W-:Y:S01]  /*3dd0*/  FMUL R47, R43, c[0x0][0x188] ;  /* 0x000062002b2f7a20 */ /* 0x000fe20000400000 */
[----:B------:R-:W-:Y:S01]  /*3de0*/  FMNMX R45, R44, R45, !PT ;  /* 0x0000002d2c2d7209 */ /* 0x000fe20007800000 */
[----:B------:R-:W-:-:S03]  /*3df0*/  FMUL R44, R42, c[0x0][0x188] ;  /* 0x000062002a2c7a20 */ /* 0x000fc60000400000 */
[----:B------:R-:W-:Y:S01]  /*3e00*/  FMNMX R45, R46, R45, !PT ;  /* 0x0000002d2e2d7209 */ /* 0x000fe20007800000 */
        /* <DEDUP_REMOVED lines=47> */
[----:B------:R-:W-:-:S04]  /*4100*/  FMNMX R44, R46, R44, !PT ;  /* 0x0000002c2e2c7209 */ /* 0x000fc80007800000 */
[----:B------:R-:W-:Y:S01]  /*4110*/  FMNMX R44, R47, R44, !PT ;  /* 0x0000002c2f2c7209 */ /* 0x000fe20007800000 */
[----:B------:R-:W-:-:S05]  /*4120*/  FMUL R47, R139, c[0x0][0x188] ;  /* 0x000062008b2f7a20 */ /* 0x000fca0000400000 */
[----:B------:R-:W-:Y:S01]  /*4130*/  FMNMX R44, R47, R44, !PT ;  /* 0x0000002c2f2c7209 */ /* 0x000fe20007800000 */
[----:B------:R-:W0:Y:S04]  /*4140*/  SHFL.BFLY PT, R46, R45, 0x2, 0x1f ;  /* 0x0c401f002d2e7f89 */ /* 0x000e2800000e0000 */
[----:B------:R-:W1:Y:S01]  /*4150*/  SHFL.BFLY PT, R47, R44, 0x2, 0x1f ;  /* 0x0c401f002c2f7f89 */ /* 0x000e6200000e0000 */
[----:B0-----:R-:W-:Y:S02]  /*4160*/  FMNMX R45, R45, R46, !PT ;  /* 0x0000002e2d2d7209 */ /* 0x001fe40007800000 */
[----:B-1----:R-:W-:-:S03]  /*4170*/  FMNMX R44, R44, R47, !PT ;  /* 0x0000002f2c2c7209 */ /* 0x002fc60007800000 */
[----:B------:R-:W0:Y:S01]  /*4180*/  SHFL.BFLY PT, R46, R45, 0x1, 0x1f ;  /* 0x0c201f002d2e7f89 */ /* 0x000e2200000e0000 */
[----:B------:R-:W-:-:S03]  /*4190*/  LOP3.LUT R132, R5, 0x40, RZ, 0x3c, !PT ;  /* 0x0000004005847812 */ /* 0x000fc600078e3cff */
[----:B-----5:R-:W-:Y:S04]  /*41a0*/  STS.U16 [R5+0x9000], R58 ;  /* 0x0090003a05007388 */ /* 0x020fe80000000400 */
[----:B--2---:R-:W-:Y:S04]  /*41b0*/  STS.U16 [R5+0x9400], R59 ;  /* 0x0094003b05007388 */ /* 0x004fe80000000400 */
[----:B---3--:R-:W-:Y:S04]  /*41c0*/  STS.U16 [R5+0x8000], R9 ;  /* 0x0080000905007388 */ /* 0x008fe80000000400 */
[----:B------:R-:W1:Y:S04]  /*41d0*/  SHFL.BFLY PT, R9, R44, 0x1, 0x1f ;  /* 0x0c201f002c097f89 */ /* 0x000e6800000e0000 */
[----:B------:R0:W-:Y:S04]  /*41e0*/  STS.U16 [R5+0x8400], R7 ;  /* 0x0084000705007388 */ /* 0x0001e80000000400 */
[----:B----4-:R-:W-:Y:S04]  /*41f0*/  STS.U16 [R5+0x8800], R62 ;  /* 0x0088003e05007388 */ /* 0x010fe80000000400 */
[----:B------:R-:W-:Y:S04]  /*4200*/  STS.U16 [R5+0x9800], R73 ;  /* 0x0098004905007388 */ /* 0x000fe80000000400 */
[----:B------:R-:W-:Y:S04]  /*4210*/  STS.U16 [R5+0x8c00], R63 ;  /* 0x008c003f05007388 */ /* 0x000fe80000000400 */
[----:B------:R-:W-:Y:S04]  /*4220*/  STS.U16 [R5+0x9c00], R74 ;  /* 0x009c004a05007388 */ /* 0x000fe80000000400 */
[----:B------:R-:W-:Y:S04]  /*4230*/  STS.U16 [R5+0xa000], R65 ;  /* 0x00a0004105007388 */ /* 0x000fe80000000400 */
[----:B------:R-:W-:Y:S04]  /*4240*/  STS.U16 [R5+0xa400], R72 ;  /* 0x00a4004805007388 */ /* 0x000fe80000000400 */
[----:B------:R-:W-:Y:S01]  /*4250*/  STS.U16 [R5+0xa800], R75 ;  /* 0x00a8004b05007388 */ /* 0x000fe20000000400 */
[----:B0-----:R-:W-:-:S02]  /*4260*/  FMNMX R7, R45, R46, !PT ;  /* 0x0000002e2d077209 */ /* 0x001fc40007800000 */
[----:B-1----:R-:W-:Y:S02]  /*4270*/  FMNMX R9, R44, R9, !PT ;  /* 0x000000092c097209 */ /* 0x002fe40007800000 */
[----:B------:R-:W-:Y:S02]  /*4280*/  FMNMX R7, R7, R14, !PT ;  /* 0x0000000e07077209 */ /* 0x000fe40007800000 */
[----:B------:R-:W-:Y:S01]  /*4290*/  FMNMX R9, R9, R12, !PT ;  /* 0x0000000c09097209 */ /* 0x000fe20007800000 */
        /* <DEDUP_REMOVED lines=14> */
[----:B------:R-:W-:-:S03]  /*4380*/  FADD R14, -R7, R14 ;  /* 0x0000000e070e7221 */ /* 0x000fc60000000100 */
[----:B------:R-:W-:Y:S01]  /*4390*/  STS.U16 [R132+0xa600], R57 ;  /* 0x00a6003984007388 */ /* 0x000fe20000000400 */
[----:B------:R-:W-:-:S03]  /*43a0*/  FADD R12, -R9, R12 ;  /* 0x0000000c090c7221 */ /* 0x000fc60000000100 */
[----:B------:R-:W-:Y:S04]  /*43b0*/  STS.U16 [R132+0xaa00], R129 ;  /* 0x00aa008184007388 */ /* 0x000fe80000000400 */
[----:B------:R-:W-:Y:S04]  /*43c0*/  STS.U16 [R132+0xae00], R130 ;  /* 0x00ae008284007388 */ /* 0x000fe80000000400 */
[----:B------:R-:W-:Y:S01]  /*43d0*/  STS.U16 [R132+0xb200], R70 ;  /* 0x00b2004684007388 */ /* 0x000fe20000000400 */
[----:B------:R-:W-:-:S03]  /*43e0*/  FMUL R14, R14, 1.4426950216293334961 ;  /* 0x3fb8aa3b0e0e7820 */ /* 0x000fc60000400000 */
[----:B------:R-:W-:Y:S01]  /*43f0*/  STS.U16 [R132+0xb600], R71 ;  /* 0x00b6004784007388 */ /* 0x000fe20000000400 */
[----:B------:R-:W-:-:S03]  /*4400*/  FMUL R12, R12, 1.4426950216293334961 ;  /* 0x3fb8aa3b0c0c7820 */ /* 0x000fc60000400000 */
[----:B------:R-:W-:Y:S04]  /*4410*/  STS.U16 [R132+0xba00], R68 ;  /* 0x00ba004484007388 */ /* 0x000fe80000000400 */
[----:B------:R0:W-:Y:S04]  /*4420*/  STS.U16 [R132+0xbe00], R66 ;  /* 0x00be004284007388 */ /* 0x0001e80000000400 */
[----:B------:R-:W-:Y:S06]  /*4430*/  BAR.SYNC.DEFER_BLOCKING 0x0 ;  /* 0x0000000000007b1d */ /* 0x000fec0000010000 */
[----:B------:R-:W0:Y:S08]  /*4440*/  MUFU.EX2 R14, R14 ;  /* 0x0000000e000e7308 */ /* 0x000e300000000800 */
[----:B------:R-:W1:Y:S01]  /*4450*/  MUFU.EX2 R12, R12 ;  /* 0x0000000c000c7308 */ /* 0x000e620000000800 */
[----:B------:R-:W-:-:S02]  /*4460*/  FFMA R40, R40, c[0x0][0x188], -R7 ;  /* 0x0000620028287a23 */ /* 0x000fc40000000807 */
[--C-:B------:R-:W-:Y:S02]  /*4470*/  FFMA R41, R41, c[0x0][0x188], -R7.reuse ;  /* 0x0000620029297a23 */ /* 0x100fe40000000807 */
[--C-:B------:R-:W-:Y:S02]  /*4480*/  FFMA R36, R36, c[0x0][0x188], -R7.reuse ;  /* 0x0000620024247a23 */ /* 0x100fe40000000807 */
[----:B------:R-:W-:Y:S02]  /*4490*/  FFMA R37, R37, c[0x0][0x188], -R7 ;  /* 0x0000620025257a23 */ /* 0x000fe40000000807 */
[--C-:B------:R-:W-:Y:S01]  /*44a0*/  FFMA R42, R42, c[0x0][0x188], -R9.reuse ;  /* 0x000062002a2a7a23 */ /* 0x100fe20000000809 */
[----:B------:R-:W-:Y:S01]  /*44b0*/  LDSM.16.M88.4 R164, [R11+0x8000] ;  /* 0x008000000ba4783b */ /* 0x000fe20000000200 */
[--C-:B------:R-:W-:Y:S02]  /*44c0*/  FFMA R43, R43, c[0x0][0x188], -R9.reuse ;  /* 0x000062002b2b7a23 */ /* 0x100fe40000000809 */
[--C-:B------:R-:W-:Y:S01]  /*44d0*/  FFMA R38, R38, c[0x0][0x188], -R9.reuse ;  /* 0x0000620026267a23 */ /* 0x100fe20000000809 */
[----:B------:R-:W-:Y:S01]  /*44e0*/  LDSM.16.M88.4 R156, [R11+0x8400] ;  /* 0x008400000b9c783b */ /* 0x000fe20000000200 */
[----:B------:R-:W-:-:S02]  /*44f0*/  FFMA R39, R39, c[0x0][0x188], -R9 ;  /* 0x0000620027277a23 */ /* 0x000fc40000000809 */
[C---:B0-----:R-:W-:Y:S01]  /*4500*/  FMUL R132, R14.reuse, R96 ;  /* 0x000000600e847220 */ /* 0x041fe20000400000 */
[----:B------:R-:W-:Y:S01]  /*4510*/  LDSM.16.M88.4 R144, [R11+0x8800] ;  /* 0x008800000b90783b */ /* 0x000fe20000000200 */
[----:B------:R-:W-:Y:S02]  /*4520*/  FMUL R133, R14, R97 ;  /* 0x000000610e857220 */ /* 0x000fe40000400000 */
[C---:B-1----:R-:W-:Y:S01]  /*4530*/  FMUL R134, R12.reuse, R98 ;  /* 0x000000620c867220 */ /* 0x042fe20000400000 */
[----:B------:R-:W-:Y:S01]  /*4540*/  LDSM.16.M88.4 R72, [R11+0x8c00] ;  /* 0x008c00000b48783b */ /* 0x000fe20000000200 */
[----:B------:R-:W-:Y:S02]  /*4550*/  FMUL R135, R12, R99 ;  /* 0x000000630c877220 */ /* 0x000fe40000400000 */
[C---:B------:R-:W-:Y:S01]  /*4560*/  FMUL R128, R14.reuse, R100 ;  /* 0x000000640e807220 */ /* 0x040fe20000400000 */
[----:B------:R-:W-:Y:S01]  /*4570*/  LDSM.16.M88.4 R68, [R11+0x9000] ;  /* 0x009000000b44783b */ /* 0x000fe20000000200 */
[----:B------:R-:W-:-:S02]  /*4580*/  FMUL R129, R14, R101 ;  /* 0x000000650e817220 */ /* 0x000fc40000400000 */
[C---:B------:R-:W-:Y:S01]  /*4590*/  FMUL R130, R12.reuse, R102 ;  /* 0x000000660c827220 */ /* 0x040fe20000400000 */
[----:B------:R-:W-:Y:S01]  /*45a0*/  LDSM.16.M88.4 R64, [R11+0x9400] ;  /* 0x009400000b40783b */ /* 0x000fe20000000200 */
[----:B------:R-:W-:Y:S02]  /*45b0*/  FMUL R131, R12, R103 ;  /* 0x000000670c837220 */ /* 0x000fe40000400000 */
[C---:B------:R-:W-:Y:S01]  /*45c0*/  FMUL R96, R14.reuse, R32 ;  /* 0x000000200e607220 */ /* 0x040fe20000400000 */
[----:B------:R-:W-:Y:S01]  /*45d0*/  LDSM.16.M88.4 R60, [R11+0x9800] ;  /* 0x009800000b3c783b */ /* 0x000fe20000000200 */
[----:B------:R-:W-:Y:S02]  /*45e0*/  FMUL R97, R14, R33 ;  /* 0x000000210e617220 */ /* 0x000fe40000400000 */
[C---:B------:R-:W-:Y:S01]  /*45f0*/  FMUL R98, R12.reuse, R34 ;  /* 0x000000220c627220 */ /* 0x040fe20000400000 */
[----:B------:R-:W-:Y:S01]  /*4600*/  LDSM.16.M88.4 R56, [R11+0x9c00] ;  /* 0x009c00000b38783b */ /* 0x000fe20000000200 */
[----:B------:R-:W-:-:S02]  /*4610*/  FMUL R99, R12, R35 ;  /* 0x000000230c637220 */ /* 0x000fc40000400000 */
[C---:B------:R-:W-:Y:S01]  /*4620*/  FMUL R100, R14.reuse, R24 ;  /* 0x000000180e647220 */ /* 0x040fe20000400000 */
[----:B------:R-:W0:Y:S01]  /*4630*/  LDSM.16.M88.4 R32, [R11+0xb400] ;  /* 0x00b400000b20783b */ /* 0x000e220000000200 */
[----:B------:R-:W-:Y:S02]  /*4640*/  FMUL R101, R14, R25 ;  /* 0x000000190e657220 */ /* 0x000fe40000400000 */
[C---:B------:R-:W-:Y:S01]  /*4650*/  FMUL R102, R12.reuse, R26 ;  /* 0x0000001a0c667220 */ /* 0x040fe20000400000 */
[----:B------:R-:W-:Y:S01]  /*4660*/  LDSM.16.M88.4 R52, [R11+0xa000] ;  /* 0x00a000000b34783b */ /* 0x000fe20000000200 */
[----:B------:R-:W-:Y:S02]  /*4670*/  FMUL R103, R12, R27 ;  /* 0x0000001b0c677220 */ /* 0x000fe40000400000 */
[----:B------:R-:W-:Y:S01]  /*4680*/  FMUL R40, R40, 1.4426950216293334961 ;  /* 0x3fb8aa3b28287820 */ /* 0x000fe20000400000 */
[----:B------:R-:W1:Y:S01]  /*4690*/  LDSM.16.M88.4 R24, [R11+0xbc00] ;  /* 0x00bc00000b18783b */ /* 0x000e620000000200 */
[----:B------:R-:W-:-:S02]  /*46a0*/  FMUL R41, R41, 1.4426950216293334961 ;  /* 0x3fb8aa3b29297820 */ /* 0x000fc40000400000 */
[----:B------:R-:W-:Y:S01]  /*46b0*/  FMUL R36, R36, 1.4426950216293334961 ;  /* 0x3fb8aa3b24247820 */ /* 0x000fe20000400000 */
[----:B------:R-:W2:Y:S01]  /*46c0*/  LDSM.16.M88.4 R48, [R11+0xa400] ;  /* 0x00a400000b30783b */ /* 0x000ea20000000200 */
[----:B------:R-:W-:Y:S02]  /*46d0*/  FMUL R37, R37, 1.4426950216293334961 ;  /* 0x3fb8aa3b25257820 */ /* 0x000fe40000400000 */
[----:B------:R-:W-:Y:S01]  /*46e0*/  FMUL R42, R42, 1.4426950216293334961 ;  /* 0x3fb8aa3b2a2a7820 */ /* 0x000fe20000400000 */
[----:B------:R-:W3:Y:S01]  /*46f0*/  LDSM.16.M88.4 R44, [R11+0xa800] ;  /* 0x00a800000b2c783b */ /* 0x000ee20000000200 */
[----:B------:R-:W-:Y:S02]  /*4700*/  FMUL R43, R43, 1.4426950216293334961 ;  /* 0x3fb8aa3b2b2b7820 */ /* 0x000fe40000400000 */
[----:B------:R-:W-:Y:S02]  /*4710*/  FMUL R38, R38, 1.4426950216293334961 ;  /* 0x3fb8aa3b26267820 */ /* 0x000fe40000400000 */
[----:B------:R-:W-:Y:S01]  /*4720*/  FMUL R39, R39, 1.4426950216293334961 ;  /* 0x3fb8aa3b27277820 */ /* 0x000fe20000400000 */
[----:B------:R-:W-:Y:S01]  /*4730*/  MUFU.EX2 R207, R40 ;  /* 0x0000002800cf7308 */ /* 0x000fe20000000800 */
[----:B------:R-:W-:-:S02]  /*4740*/  FMUL R124, R14, R28 ;  /* 0x0000001c0e7c7220 */ /* 0x000fc40000400000 */
[----:B------:R-:W-:Y:S02]  /*4750*/  FMUL R125, R14, R29 ;  /* 0x0000001d0e7d7220 */ /* 0x000fe40000400000 */
[C---:B------:R-:W-:Y:S02]  /*4760*/  FMUL R126, R12.reuse, R30 ;  /* 0x0000001e0c7e7220 */ /* 0x040fe40000400000 */
[----:B------:R-:W-:Y:S01]  /*4770*/  FMUL R127, R12, R31 ;  /* 0x0000001f0c7f7220 */ /* 0x000fe20000400000 */
[----:B------:R-:W4:Y:S01]  /*4780*/  MUFU.EX2 R206, R41 ;  /* 0x0000002900ce7308 */ /* 0x000f220000000800 */
[----:B------:R-:W-:Y:S07]  /*4790*/  LDSM.16.M88.4 R28, [R11+0xb800] ;  /* 0x00b800000b1c783b */ /* 0x000fee0000000200 */
[----:B------:R-:W-:Y:S08]  /*47a0*/  MUFU.EX2 R211, R36 ;  /* 0x0000002400d37308 */ /* 0x000ff00000000800 */
[----:B------:R-:W-:Y:S08]  /*47b0*/  MUFU.EX2 R210, R37 ;  /* 0x0000002500d27308 */ /* 0x000ff00000000800 */
[----:B------:R-:W-:Y:S08]  /*47c0*/  MUFU.EX2 R205, R42 ;  /* 0x0000002a00cd7308 */ /* 0x000ff00000000800 */
[----:B------:R5:W0:Y:S08]  /*47d0*/  MUFU.EX2 R204, R43 ;  /* 0x0000002b00cc7308 */ /* 0x000a300000000800 */
[----:B------:R-:W-:Y:S01]  /*47e0*/  MUFU.EX2 R209, R38 ;  /* 0x0000002600d17308 */ /* 0x000fe20000000800 */
[----:B-----5:R-:W5:Y:S07]  /*47f0*/  LDSM.16.M88.4 R40, [R11+0xac00] ;  /* 0x00ac00000b28783b */ /* 0x020f6e0000000200 */
[----:B------:R0:W1:Y:S02]  /*4800*/  MUFU.EX2 R208, R39 ;  /* 0x0000002700d07308 */ /* 0x0000640000000800 */
[----:B0-----:R-:W0:Y:S01]  /*4810*/  LDSM.16.M88.4 R36, [R11+0xb000] ;  /* 0x00b000000b24783b */ /* 0x001e220000000200 */
[----:B------:R-:W-:-:S02]  /*4820*/  FFMA R17, R17, c[0x0][0x188], -R7 ;  /* 0x0000620011117a23 */ /* 0x000fc40000000807 */
[--C-:B------:R-:W-:Y:S02]  /*4830*/  FFMA R20, R20, c[0x0][0x188], -R7.reuse ;  /* 0x0000620014147a23 */ /* 0x100fe40000000807 */
[--C-:B------:R-:W-:Y:S02]  /*4840*/  FFMA R21, R21, c[0x0][0x188], -R7.reuse ;  /* 0x0000620015157a23 */ /* 0x100fe40000000807 */
[----:B------:R-:W-:Y:S02]  /*4850*/  FFMA R15, R16, c[0x0][0x188], -R7 ;  /* 0x00006200100f7a23 */ /* 0x000fe40000000807 */
[----:B------:R-:W-:Y:S02]  /*4860*/  FMUL R16, R17, 1.4426950216293334961 ;  /* 0x3fb8aa3b11107820 */ /* 0x000fe40000400000 */
[----:B------:R-:W-:Y:S02]  /*4870*/  FMUL R17, R20, 1.4426950216293334961 ;  /* 0x3fb8aa3b14117820 */ /* 0x000fe40000400000 */
[----:B------:R-:W-:-:S02]  /*4880*/  FMUL R21, R21, 1.4426950216293334961 ;  /* 0x3fb8aa3b15157820 */ /* 0x000fc40000400000 */
[--C-:B------:R-:W-:Y:S02]  /*4890*/  FFMA R20, R18, c[0x0][0x188], -R9.reuse ;  /* 0x0000620012147a23 */ /* 0x100fe40000000809 */
[----:B------:R1:W-:Y:S02]  /*48a0*/  MUFU.EX2 R18, R21 ;  /* 0x0000001500127308 */ /* 0x0003e40000000800 */
[----:B------:R-:W-:Y:S02]  /*48b0*/  FMUL R20, R20, 1.4426950216293334961 ;  /* 0x3fb8aa3b14147820 */ /* 0x000fe40000400000 */
[--C-:B------:R-:W-:Y:S02]  /*48c0*/  FFMA R22, R22, c[0x0][0x188], -R9.reuse ;  /* 0x0000620016167a23 */ /* 0x100fe40000000809 */
[--C-:B------:R-:W-:Y:S02]  /*48d0*/  FFMA R23, R23, c[0x0][0x188], -R9.reuse ;  /* 0x0000620017177a23 */ /* 0x100fe40000000809 */
[----:B-1----:R-:W-:Y:S01]  /*48e0*/  FFMA R21, R19, c[0x0][0x188], -R9 ;  /* 0x0000620013157a23 */ /* 0x002fe20000000809 */
[----:B----4-:R-:W-:Y:S01]  /*48f0*/  F2FP.BF16.PACK_AB R152, R206, R207 ;  /* 0x000000cfce98723e */ /* 0x010fe200000010ff */
[----:B------:R1:W-:Y:S01]  /*4900*/  MUFU.EX2 R19, R20 ;  /* 0x0000001400137308 */ /* 0x0003e20000000800 */
[----:B------:R-:W-:Y:S01]  /*4910*/  F2FP.BF16.PACK_AB R153, R204, R205 ;  /* 0x000000cdcc99723e */ /* 0x000fe200000010ff */
[----:B------:R-:W-:Y:S01]  /*4920*/  FMUL R104, R14, R104 ;  /* 0x000000680e687220 */ /* 0x000fe20000400000 */
[----:B------:R-:W-:Y:S01]  /*4930*/  F2FP.BF16.PACK_AB R154, R210, R211 ;  /* 0x000000d3d29a723e */ /* 0x000fe200000010ff */
[----:B------:R-:W-:Y:S01]  /*4940*/  FMUL R105, R14, R105 ;  /* 0x000000690e697220 */ /* 0x000fe20000400000 */
[----:B------:R-:W-:Y:S01]  /*4950*/  F2FP.BF16.PACK_AB R155, R208, R209 ;  /* 0x000000d1d09b723e */ /* 0x000fe200000010ff */
[----:B------:R-:W-:-:S02]  /*4960*/  FMUL R106, R12, R106 ;  /* 0x0000006a0c6a7220 */ /* 0x000fc40000400000 */
[----:B------:R-:W-:Y:S02]  /*4970*/  FMUL R107, R12, R107 ;  /* 0x0000006b0c6b7220 */ /* 0x000fe40000400000 */
[----:B-1----:R-:W-:Y:S02]  /*4980*/  FMUL R20, R21, 1.4426950216293334961 ;  /* 0x3fb8aa3b15147820 */ /* 0x002fe40000400000 */
[----:B------:R-:W-:Y:S02]  /*4990*/  FMUL R21, R22, 1.4426950216293334961 ;  /* 0x3fb8aa3b16157820 */ /* 0x000fe40000400000 */
[----:B------:R-:W-:Y:S02]  /*49a0*/  FMUL R15, R15, 1.4426950216293334961 ;  /* 0x3fb8aa3b0f0f7820 */ /* 0x000fe40000400000 */
[----:B------:R-:W-:Y:S01]  /*49b0*/  FMUL R22, R23, 1.4426950216293334961 ;  /* 0x3fb8aa3b17167820 */ /* 0x000fe20000400000 */
[----:B------:R-:W-:Y:S01]  /*49c0*/  HMMA.16816.F32.BF16 R128, R152, R32, R128 ;  /* 0x000000209880723c */ /* 0x000fe20000041880 */
[C---:B------:R-:W-:Y:S01]  /*49d0*/  FMUL R168, R14.reuse, R168 ;  /* 0x000000a80ea87220 */ /* 0x040fe20000400000 */
[----:B------:R-:W-:Y:S01]  /*49e0*/  MUFU.EX2 R16, R16 ;  /* 0x0000001000107308 */ /* 0x000fe20000000800 */
[----:B------:R-:W-:-:S02]  /*49f0*/  FMUL R169, R14, R169 ;  /* 0x000000a90ea97220 */ /* 0x000fc40000400000 */
[C---:B------:R-:W-:Y:S02]  /*4a00*/  FMUL R170, R12.reuse, R170 ;  /* 0x000000aa0caa7220 */ /* 0x040fe40000400000 */
[----:B------:R-:W-:Y:S01]  /*4a10*/  FMUL R171, R12, R171 ;  /* 0x000000ab0cab7220 */ /* 0x000fe20000400000 */
[----:B------:R-:W-:Y:S01]  /*4a20*/  HMMA.16816.F32.BF16 R104, R152, R24, R104 ;  /* 0x000000189868723c */ /* 0x000fe20000041868 */
[C---:B------:R-:W-:Y:S01]  /*4a30*/  FMUL R160, R14.reuse, R160 ;  /* 0x000000a00ea07220 */ /* 0x040fe20000400000 */
[----:B------:R-:W1:Y:S01]  /*4a40*/  MUFU.EX2 R15, R15 ;  /* 0x0000000f000f7308 */ /* 0x000e620000000800 */
[----:B------:R-:W-:Y:S02]  /*4a50*/  FMUL R161, R14, R161 ;  /* 0x000000a10ea17220 */ /* 0x000fe40000400000 */
[C---:B------:R-:W-:Y:S02]  /*4a60*/  FMUL R162, R12.reuse, R162 ;  /* 0x000000a20ca27220 */ /* 0x040fe40000400000 */
[----:B------:R-:W-:-:S02]  /*4a70*/  FMUL R163, R12, R163 ;  /* 0x000000a30ca37220 */ /* 0x000fc40000400000 */
[C---:B------:R-:W-:Y:S01]  /*4a80*/  FMUL R148, R14.reuse, R148 ;  /* 0x000000940e947220 */ /* 0x040fe20000400000 */
[----:B------:R-:W-:Y:S01]  /*4a90*/  MUFU.EX2 R17, R17 ;  /* 0x0000001100117308 */ /* 0x000fe20000000800 */
[----:B------:R-:W-:Y:S02]  /*4aa0*/  FMUL R149, R14, R149 ;  /* 0x000000950e957220 */ /* 0x000fe40000400000 */
[C---:B------:R-:W-:Y:S02]  /*4ab0*/  FMUL R150, R12.reuse, R150 ;  /* 0x000000960c967220 */ /* 0x040fe40000400000 */
[----:B------:R-:W-:Y:S02]  /*4ac0*/  FMUL R151, R12, R151 ;  /* 0x000000970c977220 */ /* 0x000fe40000400000 */
[C---:B------:R-:W-:Y:S01]  /*4ad0*/  FMUL R140, R14.reuse, R140 ;  /* 0x0000008c0e8c7220 */ /* 0x040fe20000400000 */
[----:B------:R-:W4:Y:S01]  /*4ae0*/  MUFU.EX2 R20, R20 ;  /* 0x0000001400147308 */ /* 0x000f220000000800 */
[----:B------:R-:W-:-:S02]  /*4af0*/  FMUL R141, R14, R141 ;  /* 0x0000008d0e8d7220 */ /* 0x000fc40000400000 */
[C---:B------:R-:W-:Y:S02]  /*4b00*/  FMUL R142, R12.reuse, R142 ;  /* 0x0000008e0c8e7220 */ /* 0x040fe40000400000 */
[----:B------:R-:W-:Y:S02]  /*4b10*/  FMUL R143, R12, R143 ;  /* 0x0000008f0c8f7220 */ /* 0x000fe40000400000 */
[C---:B------:R-:W-:Y:S01]  /*4b20*/  FMUL R76, R14.reuse, R76 ;  /* 0x0000004c0e4c7220 */ /* 0x040fe20000400000 */
[----:B------:R-:W-:Y:S01]  /*4b30*/  MUFU.EX2 R21, R21 ;  /* 0x0000001500157308 */ /* 0x000fe20000000800 */
[----:B------:R-:W-:Y:S02]  /*4b40*/  FMUL R77, R14, R77 ;  /* 0x0000004d0e4d7220 */ /* 0x000fe40000400000 */
[C---:B------:R-:W-:Y:S02]  /*4b50*/  FMUL R78, R12.reuse, R78 ;  /* 0x0000004e0c4e7220 */ /* 0x040fe40000400000 */
[----:B------:R-:W-:-:S02]  /*4b60*/  FMUL R79, R12, R79 ;  /* 0x0000004f0c4f7220 */ /* 0x000fc40000400000 */
[C---:B------:R-:W-:Y:S01]  /*4b70*/  FMUL R80, R14.reuse, R80 ;  /* 0x000000500e507220 */ /* 0x040fe20000400000 */
[----:B------:R-:W0:Y:S01]  /*4b80*/  MUFU.EX2 R22, R22 ;  /* 0x0000001600167308 */ /* 0x000e220000000800 */
[----:B------:R-:W-:Y:S02]  /*4b90*/  FMUL R81, R14, R81 ;  /* 0x000000510e517220 */ /* 0x000fe40000400000 */
[C---:B------:R-:W-:Y:S02]  /*4ba0*/  FMUL R82, R12.reuse, R82 ;  /* 0x000000520c527220 */ /* 0x040fe40000400000 */
[----:B------:R-:W-:Y:S02]  /*4bb0*/  FMUL R83, R12, R83 ;  /* 0x000000530c537220 */ /* 0x000fe40000400000 */
[C---:B------:R-:W-:Y:S02]  /*4bc0*/  FMUL R84, R14.reuse, R84 ;  /* 0x000000540e547220 */ /* 0x040fe40000400000 */
[----:B------:R-:W-:-:S02]  /*4bd0*/  FMUL R85, R14, R85 ;  /* 0x000000550e557220 */ /* 0x000fc40000400000 */
[C---:B------:R-:W-:Y:S02]  /*4be0*/  FMUL R86, R12.reuse, R86 ;  /* 0x000000560c567220 */ /* 0x040fe40000400000 */
        /* <DEDUP_REMOVED lines=12> */
[----:B------:R-:W-:Y:S01]  /*4cb0*/  FMUL R111, R12, R111 ;  /* 0x0000006f0c6f7220 */ /* 0x000fe20000400000 */
[C---:B------:R-:W-:Y:S08]  /*4cc0*/  HMMA.16816.F32.BF16 R168, R152.reuse, R164, R168 ;  /* 0x000000a498a8723c */ /* 0x040ff000000418a8 */
        /* <DEDUP_REMOVED lines=8> */
[C---:B--2---:R-:W-:Y:S08]  /*4d50*/  HMMA.16816.F32.BF16 R108, R152.reuse, R48, R108 ;  /* 0x00000030986c723c */ /* 0x044ff0000004186c */
[C---:B---3--:R-:W-:Y:S08]  /*4d60*/  HMMA.16816.F32.BF16 R132, R152.reuse, R44, R132 ;  /* 0x0000002c9884723c */ /* 0x048ff00000041884 */
[C---:B-----5:R-:W-:Y:S08]  /*4d70*/  HMMA.16816.F32.BF16 R96, R152.reuse, R40, R96 ;  /* 0x000000289860723c */ /* 0x060ff00000041860 */
[C---:B0-----:R-:W-:Y:S08]  /*4d80*/  HMMA.16816.F32.BF16 R124, R152.reuse, R36, R124 ;  /* 0x00000024987c723c */ /* 0x041ff0000004187c */
[----:B------:R-:W-:Y:S01]  /*4d90*/  HMMA.16816.F32.BF16 R100, R152, R28, R100 ;  /* 0x0000001c9864723c */ /* 0x000fe20000041864 */
[----:B------:R-:W-:-:S06]  /*4da0*/  LOP3.LUT R165, R11, 0x40, RZ, 0x3c, !PT ;  /* 0x000000400ba57812 */ /* 0x000fcc00078e3cff */
[----:B-1----:R-:W-:Y:S02]  /*4db0*/  F2FP.BF16.PACK_AB R152, R16, R15 ;  /* 0x0000000f1098723e */ /* 0x002fe400000010ff */
[----:B----4-:R-:W-:Y:S02]  /*4dc0*/  F2FP.BF16.PACK_AB R153, R20, R19 ;  /* 0x000000131499723e */ /* 0x010fe400000010ff */
[----:B------:R-:W-:Y:S02]  /*4dd0*/  F2FP.BF16.PACK_AB R154, R18, R17 ;  /* 0x00000011129a723e */ /* 0x000fe400000010ff */
[----:B------:R-:W-:Y:S01]  /*4de0*/  F2FP.BF16.PACK_AB R155, R22, R21 ;  /* 0x00000015169b723e */ /* 0x000fe200000010ff */
[----:B------:R-:W-:-:S06]  /*4df0*/  FADD R206, R207, R206 ;  /* 0x000000cecfce7221 */ /* 0x000fcc0000000000 */
[C---:B------:R-:W-:Y:S01]  /*4e00*/  HMMA.16816.F32.BF16 R128, R152.reuse, R34, R128 ;  /* 0x000000229880723c */ /* 0x040fe20000041880 */
[----:B------:R-:W0:Y:S07]  /*4e10*/  LDSM.16.M88.4 R32, [R165+0x8800] ;  /* 0x00880000a520783b */ /* 0x000e2e0000000200 */
[----:B------:R-:W-:Y:S01]  /*4e20*/  HMMA.16816.F32.BF16 R104, R152, R26, R104 ;  /* 0x0000001a9868723c */ /* 0x000fe20000041868 */
[----:B------:R-:W1:Y:S01]  /*4e30*/  LDSM.16.M88.4 R24, [R165+0x9000] ;  /* 0x00900000a518783b */ /* 0x000e620000000200 */
[----:B------:R-:W-:-:S02]  /*4e40*/  FFMA R112, R112, c[0x0][0x188], -R7 ;  /* 0x0000620070707a23 */ /* 0x000fc40000000807 */
[--C-:B------:R-:W-:Y:S02]  /*4e50*/  FFMA R120, R120, c[0x0][0x188], -R7.reuse ;  /* 0x0000620078787a23 */ /* 0x100fe40000000807 */
[----:B------:R-:W-:Y:S02]  /*4e60*/  FADD R204, R205, R204 ;  /* 0x000000cccdcc7221 */ /* 0x000fe40000000000 */
[----:B------:R-:W-:Y:S01]  /*4e70*/  HMMA.16816.F32.BF16 R168, R152, R166, R168 ;  /* 0x000000a698a8723c */ /* 0x000fe200000418a8 */
[--C-:B------:R-:W-:Y:S02]  /*4e80*/  FFMA R113, R113, c[0x0][0x188], -R7.reuse ;  /* 0x0000620071717a23 */ /* 0x100fe40000000807 */
[----:B------:R-:W-:Y:S02]  /*4e90*/  FFMA R121, R121, c[0x0][0x188], -R7 ;  /* 0x0000620079797a23 */ /* 0x000fe40000000807 */
[----:B------:R-:W-:-:S03]  /*4ea0*/  FFMA R114, R114, c[0x0][0x188], -R9 ;  /* 0x0000620072727a23 */ /* 0x000fc60000000809 */
[----:B------:R-:W-:Y:S01]  /*4eb0*/  HMMA.16816.F32.BF16 R160, R152, R158, R160 ;  /* 0x0000009e98a0723c */ /* 0x000fe200000418a0 */
[--C-:B------:R-:W-:Y:S02]  /*4ec0*/  FFMA R115, R115, c[0x0][0x188], -R9.reuse ;  /* 0x0000620073737a23 */ /* 0x100fe40000000809 */
[----:B------:R-:W-:Y:S02]  /*4ed0*/  FFMA R123, R123, c[0x0][0x188], -R9 ;  /* 0x000062007b7b7a23 */ /* 0x000fe40000000809 */
[----:B------:R-:W-:-:S03]  /*4ee0*/  FADD R206, R211, R206 ;  /* 0x000000ced3ce7221 */ /* 0x000fc60000000000 */
[----:B------:R-:W-:Y:S01]  /*4ef0*/  HMMA.16816.F32.BF16 R148, R152, R146, R148 ;  /* 0x000000929894723c */ /* 0x000fe20000041894 */
[----:B------:R-:W-:Y:S02]  /*4f00*/  FMUL R23, R112, 1.4426950216293334961 ;  /* 0x3fb8aa3b70177820 */ /* 0x000fe40000400000 */
[----:B------:R-:W-:-:S05]  /*4f10*/  FMUL R120, R120, 1.4426950216293334961 ;  /* 0x3fb8aa3b78787820 */ /* 0x000fca0000400000 */
[----:B------:R-:W-:Y:S01]  /*4f20*/  HMMA.16816.F32.BF16 R140, R152, R74, R140 ;  /* 0x0000004a988c723c */ /* 0x000fe2000004188c */
[----:B------:R-:W-:-:S07]  /*4f30*/  FADD R204, R209, R204 ;  /* 0x000000ccd1cc7221 */ /* 0x000fce0000000000 */
[----:B------:R-:W-:Y:S01]  /*4f40*/  HMMA.16816.F32.BF16 R76, R152, R70, R76 ;  /* 0x00000046984c723c */ /* 0x000fe2000004184c */
[----:B------:R-:W-:-:S07]  /*4f50*/  FMUL R113, R113, 1.4426950216293334961 ;  /* 0x3fb8aa3b71717820 */ /* 0x000fce0000400000 */
        /* <DEDUP_REMOVED lines=9> */
[----:B------:R-:W-:-:S07]  /*4ff0*/  FADD R210, R210, R206 ;  /* 0x000000ced2d27221 */ /* 0x000fce0000000000 */
[C---:B------:R-:W-:Y:S08]  /*5000*/  HMMA.16816.F32.BF16 R132, R152.reuse, R46, R132 ;  /* 0x0000002e9884723c */ /* 0x040ff00000041884 */
[C---:B------:R-:W-:Y:S08]  /*5010*/  HMMA.16816.F32.BF16 R96, R152.reuse, R42, R96 ;  /* 0x0000002a9860723c */ /* 0x040ff00000041860 */
[C---:B------:R-:W-:Y:S01]  /*5020*/  HMMA.16816.F32.BF16 R124, R152.reuse, R38, R124 ;  /* 0x00000026987c723c */ /* 0x040fe2000004187c */
[----:B------:R-:W2:Y:S07]  /*5030*/  LDSM.16.M88.4 R36, [R165+0x8400] ;  /* 0x00840000a524783b */ /* 0x000eae0000000200 */
[----:B------:R-:W-:Y:S01]  /*5040*/  HMMA.16816.F32.BF16 R100, R152, R30, R100 ;  /* 0x0000001e9864723c */ /* 0x000fe20000041864 */
[----:B------:R-:W3:Y:S01]  /*5050*/  LDSM.16.M88.4 R28, [R165+0x8c00] ;  /* 0x008c0000a51c783b */ /* 0x000ee20000000200 */
[----:B------:R-:W-:Y:S01]  /*5060*/  MUFU.EX2 R144, R120 ;  /* 0x0000007800907308 */ /* 0x000fe20000000800 */
[----:B------:R-:W-:-:S02]  /*5070*/  FADD R208, R208, R204 ;  /* 0x000000ccd0d07221 */ /* 0x000fc40000000000 */
[----:B------:R-:W-:Y:S01]  /*5080*/  FADD R210, R15, R210 ;  /* 0x000000d20fd27221 */ /* 0x000fe20000000000 */
[----:B------:R-:W4:Y:S01]  /*5090*/  LDSM.16.M88.4 R40, [R165+0x8000] ;  /* 0x00800000a528783b */ /* 0x000f220000000200 */
[----:B------:R-:W-:-:S03]  /*50a0*/  FFMA R152, R122, c[0x0][0x188], -R9 ;  /* 0x000062007a987a23 */ /* 0x000fc60000000809 */
[----:B------:R-:W-:Y:S01]  /*50b0*/  MUFU.EX2 R23, R23 ;  /* 0x0000001700177308 */ /* 0x000fe20000000800 */
[----:B------:R-:W-:Y:S01]  /*50c0*/  FMUL R152, R152, 1.4426950216293334961 ;  /* 0x3fb8aa3b98987820 */ /* 0x000fe20000400000 */
[----:B------:R-:W-:Y:S01]  /*50d0*/  LDSM.16.M88.4 R68, [R165+0x9400] ;  /* 0x00940000a544783b */ /* 0x000fe20000000200 */
[----:B------:R-:W-:Y:S02]  /*50e0*/  FADD R208, R19, R208 ;  /* 0x000000d013d07221 */ /* 0x000fe40000000000 */
[----:B------:R-:W-:Y:S01]  /*50f0*/  FFMA R117, R117, c[0x0][0x188], -R7 ;  /* 0x0000620075757a23 */ /* 0x000fe20000000807 */
[----:B------:R-:W-:Y:S02]  /*5100*/  LDSM.16.M88.4 R60, [R165+0x9800] ;  /* 0x00980000a53c783b */ /* 0x000fe40000000200 */
[----:B------:R-:W5:Y:S01]  /*5110*/  MUFU.EX2 R145, R113 ;  /* 0x0000007100917308 */ /* 0x000f620000000800 */
[----:B------:R-:W-:Y:S01]  /*5120*/  FADD R16, R16, R210 ;  /* 0x000000d210107221 */ /* 0x000fe20000000000 */
[----:B------:R-:W-:Y:S01]  /*5130*/  LDSM.16.M88.4 R64, [R165+0x9c00] ;  /* 0x009c0000a540783b */ /* 0x000fe20000000200 */
[----:B------:R-:W-:-:S02]  /*5140*/  FFMA R119, R119, c[0x0][0x188], -R9 ;  /* 0x0000620077777a23 */ /* 0x000fc40000000809 */
[----:B------:R-:W-:Y:S01]  /*5150*/  FFMA R136, R136, c[0x0][0x188], -R7 ;  /* 0x0000620088887a23 */ /* 0x000fe20000000807 */
[----:B------:R-:W-:Y:S02]  /*5160*/  LDSM.16.M88.4 R56, [R165+0xa000] ;  /* 0x00a00000a538783b */ /* 0x000fe40000000200 */
[----:B------:R-:W0:Y:S01]  /*5170*/  MUFU.EX2 R146, R121 ;  /* 0x0000007900927308 */ /* 0x000e220000000800 */
[----:B------:R-:W-:Y:S01]  /*5180*/  FADD R20, R20, R208 ;  /* 0x000000d014147221 */ /* 0x000fe20000000000 */
[----:B------:R-:W-:Y:S01]  /*5190*/  LDSM.16.M88.4 R48, [R165+0xa400] ;  /* 0x00a40000a530783b */ /* 0x000fe20000000200 */
[----:B------:R-:W-:Y:S02]  /*51a0*/  FFMA R138, R138, c[0x0][0x188], -R9 ;  /* 0x000062008a8a7a23 */ /* 0x000fe40000000809 */
[----:B------:R-:W-:Y:S01]  /*51b0*/  FFMA R137, R137, c[0x0][0x188], -R7 ;  /* 0x0000620089897a23 */ /* 0x000fe20000000807 */
[----:B------:R-:W-:Y:S02]  /*51c0*/  LDSM.16.M88.4 R52, [R165+0xa800] ;  /* 0x00a80000a534783b */ /* 0x000fe40000000200 */
[----:B------:R-:W-:Y:S01]  /*51d0*/  MUFU.EX2 R120, R114 ;  /* 0x0000007200787308 */ /* 0x000fe20000000800 */
[----:B------:R-:W-:Y:S01]  /*51e0*/  FFMA R139, R139, c[0x0][0x188], -R9 ;  /* 0x000062008b8b7a23 */ /* 0x000fe20000000809 */
[----:B------:R-:W-:Y:S06]  /*51f0*/  LDSM.16.M88.4 R72, [R165+0xac00] ;  /* 0x00ac0000a548783b */ /* 0x000fec0000000200 */
[----:B------:R-:W0:Y:S08]  /*5200*/  MUFU.EX2 R153, R115 ;  /* 0x0000007300997308 */ /* 0x000e300000000800 */
[----:B------:R-:W-:Y:S08]  /*5210*/  MUFU.EX2 R152, R152 ;  /* 0x0000009800987308 */ /* 0x000ff00000000800 */
[----:B------:R-:W1:Y:S01]  /*5220*/  MUFU.EX2 R147, R123 ;  /* 0x0000007b00937308 */ /* 0x000e620000000800 */
[----:B------:R-:W-:Y:S01]  /*5230*/  FADD R16, R17, R16 ;  /* 0x0000001011107221 */ /* 0x000fe20000000000 */
[----:B-----5:R-:W-:Y:S01]  /*5240*/  F2FP.BF16.PACK_AB R44, R145, R23 ;  /* 0x00000017912c723e */ /* 0x020fe200000010ff */
[----:B------:R-:W-:Y:S01]  /*5250*/  FADD R20, R21, R20 ;  /* 0x0000001415147221 */ /* 0x000fe20000000000 */
[----:B0-----:R-:W-:Y:S01]  /*5260*/  F2FP.BF16.PACK_AB R46, R146, R144 ;  /* 0x00000090922e723e */ /* 0x001fe200000010ff */
[----:B------:R-:W-:Y:S01]  /*5270*/  FADD R15, R18, R16 ;  /* 0x00000010120f7221 */ /* 0x000fe20000000000 */
[----:B------:R-:W-:Y:S01]  /*5280*/  F2FP.BF16.PACK_AB R45, R153, R120 ;  /* 0x00000078992d723e */ /* 0x000fe200000010ff */
[----:B------:R-:W-:Y:S01]  /*5290*/  FADD R16, R22, R20 ;  /* 0x0000001416107221 */ /* 0x000fe20000000000 */
[----:B------:R-:W-:Y:S01]  /*52a0*/  LDSM.16.M88.4 R112, [R165+0xb000] ;  /* 0x00b00000a570783b */ /* 0x000fe20000000200 */
[----:B------:R-:W-:-:S03]  /*52b0*/  FADD R15, R23, R15 ;  /* 0x0000000f170f7221 */ /* 0x000fc60000000000 */
[----:B------:R-:W0:Y:S01]  /*52c0*/  LDSM.16.M88.4 R20, [R165+0xb400] ;  /* 0x00b40000a514783b */ /* 0x000e220000000200 */
[----:B-1----:R-:W-:Y:S01]  /*52d0*/  F2FP.BF16.PACK_AB R47, R147, R152 ;  /* 0x00000098932f723e */ /* 0x002fe200000010ff */
[----:B------:R-:W-:-:S04]  /*52e0*/  FADD R16, R120, R16 ;  /* 0x0000001078107221 */ /* 0x000fc80000000000 */
[----:B------:R-:W-:Y:S02]  /*52f0*/  FADD R153, R153, R16 ;  /* 0x0000001099997221 */ /* 0x000fe40000000000 */
[C---:B------:R-:W-:Y:S01]  /*5300*/  HMMA.16816.F32.BF16 R148, R44.reuse, R32, R148 ;  /* 0x000000202c94723c */ /* 0x040fe20000041894 */
[----:B------:R-:W1:Y:S06]  /*5310*/  LDSM.16.M88.4 R16, [R165+0xb800] ;  /* 0x00b80000a510783b */ /* 0x000e6c0000000200 */
[----:B------:R-:W-:Y:S01]  /*5320*/  FFMA R32, R118, c[0x0][0x188], -R9 ;  /* 0x0000620076207a23 */ /* 0x000fe20000000809 */
[----:B------:R-:W-:Y:S03]  /*5330*/  HMMA.16816.F32.BF16 R76, R44, R24, R76 ;  /* 0x000000182c4c723c */ /* 0x000fe6000004184c */
[----:B------:R-:W-:-:S04]  /*5340*/  FMUL R32, R32, 1.4426950216293334961 ;  /* 0x3fb8aa3b20207820 */ /* 0x000fc80000400000 */
[----:B------:R-:W-:Y:S01]  /*5350*/  FFMA R24, R116, c[0x0][0x188], -R7 ;  /* 0x0000620074187a23 */ /* 0x000fe20000000807 */
[C---:B--2---:R-:W-:Y:S03]  /*5360*/  HMMA.16816.F32.BF16 R160, R44.reuse, R36, R160 ;  /* 0x000000242ca0723c */ /* 0x044fe600000418a0 */
[----:B------:R-:W-:Y:S01]  /*5370*/  FMUL R24, R24, 1.4426950216293334961 ;  /* 0x3fb8aa3b18187820 */ /* 0x000fe20000400000 */
[----:B------:R-:W-:Y:S03]  /*5380*/  MUFU.EX2 R32, R32 ;  /* 0x0000002000207308 */ /* 0x000fe60000000800 */
[----:B------:R-:W-:Y:S01]  /*5390*/  FMUL R37, R119, 1.4426950216293334961 ;  /* 0x3fb8aa3b77257820 */ /* 0x000fe20000400000 */
[----:B---3--:R-:W-:Y:S01]  /*53a0*/  HMMA.16816.F32.BF16 R140, R44, R28, R140 ;  /* 0x0000001c2c8c723c */ /* 0x008fe2000004188c */
[----:B------:R-:W-:-:S03]  /*53b0*/  FMUL R25, R136, 1.4426950216293334961 ;  /* 0x3fb8aa3b88197820 */ /* 0x000fc60000400000 */
[----:B------:R-:W2:Y:S03]  /*53c0*/  MUFU.EX2 R24, R24 ;  /* 0x0000001800187308 */ /* 0x000ea60000000800 */
[----:B------:R-:W-:Y:S02]  /*53d0*/  FMUL R28, R117, 1.4426950216293334961 ;  /* 0x3fb8aa3b751c7820 */ /* 0x000fe40000400000 */
[----:B------:R-:W-:Y:S02]  /*53e0*/  FMUL R33, R138, 1.4426950216293334961 ;  /* 0x3fb8aa3b8a217820 */ /* 0x000fe40000400000 */
[----:B------:R-:W-:Y:S01]  /*53f0*/  FADD R15, R145, R15 ;  /* 0x0000000f910f7221 */ /* 0x000fe20000000000 */
[----:B------:R-:W-:Y:S01]  /*5400*/  MUFU.EX2 R37, R37 ;  /* 0x0000002500257308 */ /* 0x000fe20000000800 */
[----:B------:R-:W-:Y:S01]  /*5410*/  FMUL R29, R137, 1.4426950216293334961 ;  /* 0x3fb8aa3b891d7820 */ /* 0x000fe20000400000 */
[----:B----4-:R-:W-:Y:S01]  /*5420*/  HMMA.16816.F32.BF16 R168, R44, R40, R168 ;  /* 0x000000282ca8723c */ /* 0x010fe200000418a8 */
[----:B------:R-:W-:Y:S01]  /*5430*/  FMUL R36, R139, 1.4426950216293334961 ;  /* 0x3fb8aa3b8b247820 */ /* 0x000fe20000400000 */
[----:B------:R-:W-:Y:S04]  /*5440*/  LDSM.16.M88.4 R116, [R165+0xbc00] ;  /* 0x00bc0000a574783b */ /* 0x000fe80000000200 */
[----:B------:R-:W3:Y:S01]  /*5450*/  MUFU.EX2 R28, R28 ;  /* 0x0000001c001c7308 */ /* 0x000ee20000000800 */
[----:B------:R-:W-:-:S02]  /*5460*/  FADD R15, R144, R15 ;  /* 0x0000000f900f7221 */ /* 0x000fc40000000000 */
[----:B------:R-:W-:-:S05]  /*5470*/  FADD R153, R152, R153 ;  /* 0x0000009998997221 */ /* 0x000fca0000000000 */
[----:B------:R-:W4:Y:S01]  /*5480*/  MUFU.EX2 R25, R25 ;  /* 0x0000001900197308 */ /* 0x000f220000000800 */
[----:B------:R-:W-:Y:S02]  /*5490*/  FADD R15, R146, R15 ;  /* 0x0000000f920f7221 */ /* 0x000fe40000000000 */
[----:B------:R-:W-:-:S05]  /*54a0*/  FADD R153, R147, R153 ;  /* 0x0000009993997221 */ /* 0x000fca0000000000 */
[----:B------:R-:W5:Y:S01]  /*54b0*/  MUFU.EX2 R33, R33 ;  /* 0x0000002100217308 */ /* 0x000f620000000800 */
[----:B--2---:R-:W-:Y:S02]  /*54c0*/  FADD R15, R24, R15 ;  /* 0x0000000f180f7221 */ /* 0x004fe40000000000 */
[----:B------:R-:W-:-:S05]  /*54d0*/  FADD R40, R32, R153 ;  /* 0x0000009920287221 */ /* 0x000fca0000000000 */
[----:B------:R-:W2:Y:S08]  /*54e0*/  MUFU.EX2 R29, R29 ;  /* 0x0000001d001d7308 */ /* 0x000eb00000000800 */
[----:B------:R-:W1:Y:S01]  /*54f0*/  MUFU.EX2 R36, R36 ;  /* 0x0000002400247308 */ /* 0x000e620000000800 */
[----:B---3--:R-:W-:Y:S02]  /*5500*/  FADD R15, R28, R15 ;  /* 0x0000000f1c0f7221 */ /* 0x008fe40000000000 */
[----:B------:R-:W-:Y:S01]  /*5510*/  FADD R40, R37, R40 ;  /* 0x0000002825287221 */ /* 0x000fe20000000000 */
[----:B0-----:R-:W-:Y:S01]  /*5520*/  HMMA.16816.F32.BF16 R136, R44, R20, R128 ;  /* 0x000000142c88723c */ /* 0x001fe20000041880 */
[----:B----4-:R-:W-:-:S06]  /*5530*/  FADD R15, R25, R15 ;  /* 0x0000000f190f7221 */ /* 0x010fcc0000000000 */
[----:B-----5:R-:W-:Y:S02]  /*5540*/  FADD R20, R33, R40 ;  /* 0x0000002821147221 */ /* 0x020fe40000000000 */
[----:B--2---:R-:W-:Y:S02]  /*5550*/  FADD R15, R29, R15 ;  /* 0x0000000f1d0f7221 */ /* 0x004fe40000000000 */
[----:B-1----:R-:W-:Y:S01]  /*5560*/  FADD R20, R36, R20 ;  /* 0x0000001424147221 */ /* 0x002fe20000000000 */
[C---:B------:R-:W-:Y:S02]  /*5570*/  HMMA.16816.F32.BF16 R144, R44.reuse, R16, R100 ;  /* 0x000000102c90723c */ /* 0x040fe40000041864 */
[----:B------:R-:W0:Y:S04]  /*5580*/  SHFL.BFLY PT, R16, R15, 0x2, 0x1f ;  /* 0x0c401f000f107f89 */ /* 0x000e2800000e0000 */
[----:B------:R-:W1:Y:S02]  /*5590*/  SHFL.BFLY PT, R17, R20, 0x2, 0x1f ;  /* 0x0c401f0014117f89 */ /* 0x000e6400000e0000 */
[C---:B------:R-:W-:Y:S08]  /*55a0*/  HMMA.16816.F32.BF16 R80, R44.reuse, R68, R80 ;  /* 0x000000442c50723c */ /* 0x040ff00000041850 */
[----:B------:R-:W-:Y:S01]  /*55b0*/  HMMA.16816.F32.BF16 R84, R44, R60, R84 ;  /* 0x0000003c2c54723c */ /* 0x000fe20000041854 */
[----:B0-----:R-:W-:-:S02]  /*55c0*/  FADD R16, R15, R16 ;  /* 0x000000100f107221 */ /* 0x001fc40000000000 */
[----:B-1----:R-:W-:-:S03]  /*55d0*/  FADD R17, R20, R17 ;  /* 0x0000001114117221 */ /* 0x002fc60000000000 */
[----:B------:R-:W0:Y:S02]  /*55e0*/  SHFL.BFLY PT, R15, R16, 0x1, 0x1f ;  /* 0x0c201f00100f7f89 */ /* 0x000e2400000e0000 */
[C---:B------:R-:W-:Y:S02]  /*55f0*/  HMMA.16816.F32.BF16 R88, R44.reuse, R64, R88 ;  /* 0x000000402c58723c */ /* 0x040fe40000041858 */
[----:B------:R-:W1:Y:S06]  /*5600*/  SHFL.BFLY PT, R20, R17, 0x1, 0x1f ;  /* 0x0c201f0011147f89 */ /* 0x000e6c00000e0000 */
[C---:B------:R-:W-:Y:S08]  /*5610*/  HMMA.16816.F32.BF16 R92, R44.reuse, R56, R92 ;  /* 0x000000382c5c723c */ /* 0x040ff0000004185c */
[C---:B------:R-:W-:Y:S08]  /*5620*/  HMMA.16816.F32.BF16 R108, R44.reuse, R48, R108 ;  /* 0x000000302c6c723c */ /* 0x040ff0000004186c */
[C---:B------:R-:W-:Y:S08]  /*5630*/  HMMA.16816.F32.BF16 R132, R44.reuse, R52, R132 ;  /* 0x000000342c84723c */ /* 0x040ff00000041884 */
[C---:B------:R-:W-:Y:S08]  /*5640*/  HMMA.16816.F32.BF16 R120, R44.reuse, R72, R96 ;  /* 0x000000482c78723c */ /* 0x040ff00000041860 */
[C---:B------:R-:W-:Y:S08]  /*5650*/  HMMA.16816.F32.BF16 R124, R44.reuse, R112, R124 ;  /* 0x000000702c7c723c */ /* 0x040ff0000004187c */
[----:B------:R-:W-:Y:S01]  /*5660*/  HMMA.16816.F32.BF16 R104, R44, R116, R104 ;  /* 0x000000742c68723c */ /* 0x000fe20000041868 */
[----:B------:R-:W-:-:S02]  /*5670*/  IADD3 R3, R3, 0x40, RZ ;  /* 0x0000004003037810 */ /* 0x000fc40007ffe0ff */
[----:B------:R-:W-:Y:S02]  /*5680*/  F2FP.BF16.PACK_AB R128, R28, R24 ;  /* 0x000000181c80723e */ /* 0x000fe400000010ff */
[----:B------:R-:W-:Y:S02]  /*5690*/  ISETP.GE.AND P0, PT, R3, c[0x0][0x1d0], PT ;  /* 0x0000740003007a0c */ /* 0x000fe40003f06270 */
[----:B------:R-:W-:Y:S02]  /*56a0*/  F2FP.BF16.PACK_AB R129, R37, R32 ;  /* 0x000000202581723e */ /* 0x000fe400000010ff */
[----:B------:R-:W-:Y:S02]  /*56b0*/  F2FP.BF16.PACK_AB R130, R29, R25 ;  /* 0x000000191d82723e */ /* 0x000fe400000010ff */
[----:B------:R-:W-:Y:S01]  /*56c0*/  F2FP.BF16.PACK_AB R131, R36, R33 ;  /* 0x000000212483723e */ /* 0x000fe200000010ff */
[----:B0-----:R-:W-:Y:S02]  /*56d0*/  FADD R15, R16, R15 ;  /* 0x0000000f100f7221 */ /* 0x001fe40000000000 */
[----:B-1----:R-:W-:-:S04]  /*56e0*/  FADD R20, R17, R20 ;  /* 0x0000001411147221 */ /* 0x002fc80000000000 */
[----:B------:R-:W-:Y:S01]  /*56f0*/  HMMA.16816.F32.BF16 R76, R128, R26, R76 ;  /* 0x0000001a804c723c */ /* 0x000fe2000004184c */
[----:B------:R-:W-:Y:S01]  /*5700*/  FFMA R4, R14, R4, R15 ;  /* 0x000000040e047223 */ /* 0x000fe2000000000f */
[----:B------:R-:W-:Y:S01]  /*5710*/  MOV R14, R7 ;  /* 0x00000007000e7202 */ /* 0x000fe20000000f00 */
[----:B------:R-:W-:-:S05]  /*5720*/  FFMA R13, R12, R13, R20 ;  /* 0x0000000d0c0d7223 */ /* 0x000fca0000000014 */
[----:B------:R-:W-:Y:S01]  /*5730*/  HMMA.16816.F32.BF16 R24, R128, R18, R144 ;  /* 0x000000128018723c */ /* 0x000fe20000041890 */
[----:B------:R-:W-:-:S06]  /*5740*/  IMAD.MOV.U32 R12, RZ, RZ, R9 ;  /* 0x000000ffff0c7224 */ /* 0x000fcc00078e0009 */
[----:B------:R-:W-:Y:S01]  /*5750*/  IMAD.MOV.U32 R19, RZ, RZ, 0x40 ;  /* 0x00000040ff137424 */ /* 0x000fe200078e00ff */
[----:B------:R-:W-:Y:S03]  /*5760*/  HMMA.16816.F32.BF16 R148, R128, R34, R148 ;  /* 0x000000228094723c */ /* 0x000fe60000041894 */
[----:B------:R-:W-:-:S05]  /*5770*/  IMAD R2, R19, c[0x0][0x1b4], R2 ;  /* 0x00006d0013027a24 */ /* 0x000fca00078e0202 */
[----:B------:R-:W-:Y:S01]  /*5780*/  HMMA.16816.F32.BF16 R140, R128, R30, R140 ;  /* 0x0000001e808c723c */ /* 0x000fe2000004188c */
[----:B------:R-:W-:-:S07]  /*5790*/  IMAD R8, R19, c[0x0][0x1a4], R8 ;  /* 0x0000690013087a24 */ /* 0x000fce00078e0208 */
        /* <DEDUP_REMOVED lines=11> */
[----:B------:R-:W-:Y:S01]  /*5850*/  HMMA.16816.F32.BF16 R104, R128, R118, R104 ;  /* 0x000000768068723c */ /* 0x000fe20000041868 */
[----:B------:R-:W-:Y:S01]  /*5860*/  @P0 CALL.REL.NOINC `(.L_x_1) ;  /* 0x0000001000000944 */ /* 0x000fe20003c00000 */
[----:B------:R-:W-:Y:S06]  /*5870*/  BRA `(.L_x_2) ;  /* 0xffffd24000007947 */ /* 0x000fec000383ffff */
.L_x_1:
[----:B------:R-:W-:-:S08]  /*5880*/  NOP ;  /* 0x0000000000007918 */ /* 0x000fd00000000000 */
[----:B------:R-:W-:Y:S01]  /*5890*/  IMAD.MOV.U32 R2, RZ, RZ, R7 ;  /* 0x000000ffff027224 */ /* 0x000fe200078e0007 */
[----:B------:R-:W-:-:S07]  /*58a0*/  MOV R3, R9 ;  /* 0x0000000900037202 */ /* 0x000fce0000000f00 */
.L_x_0:
[----:B------:R-:W0:Y:S01]  /*58b0*/  S2R R193, SR_TID.X ;  /* 0x0000000000c17919 */ /* 0x000e220000002100 */
[----:B------:R-:W-:Y:S01]  /*58c0*/  IMAD.MOV.U32 R21, RZ, RZ, R4 ;  /* 0x000000ffff157224 */ /* 0x000fe200078e0004 */
[----:B------:R-:W-:Y:S01]  /*58d0*/  MOV R47, R171 ;  /* 0x000000ab002f7202 */ /* 0x000fe20000000f00 */
[----:B------:R-:W-:Y:S01]  /*58e0*/  IMAD.MOV.U32 R14, RZ, RZ, R13 ;  /* 0x000000ffff0e7224 */ /* 0x000fe200078e000d */
[----:B------:R-:W1:Y:S01]  /*58f0*/  S2R R188, SR_CTAID.X ;  /* 0x0000000000bc7919 */ /* 0x000e620000002500 */
[C---:B------:R-:W-:Y:S01]  /*5900*/  FMUL R0, R21.reuse, 8388608 ;  /* 0x4b00000015007820 */ /* 0x040fe20000400000 */
[----:B------:R-:W-:Y:S01]  /*5910*/  FSETP.GEU.AND P2, PT, R21, 1.175494350822287508e-38, PT ;  /* 0x008000001500780b */ /* 0x000fe20003f4e000 */
[C---:B------:R-:W-:Y:S01]  /*5920*/  FMUL R5, R14.reuse, 8388608 ;  /* 0x4b0000000e057820 */ /* 0x040fe20000400000 */
[----:B------:R-:W2:Y:S01]  /*5930*/  S2R R192, SR_CTAID.Y ;  /* 0x0000000000c07919 */ /* 0x000ea20000002600 */
[----:B------:R-:W-:Y:S01]  /*5940*/  FSETP.GEU.AND P3, PT, R14, 1.175494350822287508e-38, PT ;  /* 0x008000000e00780b */ /* 0x000fe20003f6e000 */
[----:B------:R-:W-:Y:S01]  /*5950*/  IMAD.MOV.U32 R49, RZ, RZ, R169 ;  /* 0x000000ffff317224 */ /* 0x000fe200078e00a9 */
[----:B------:R-:W-:Y:S01]  /*5960*/  FSEL R75, R0, R21, !P2 ;  /* 0x00000015004b7208 */ /* 0x000fe20005000000 */
[----:B------:R-:W3:Y:S01]  /*5970*/  S2R R16, SR_TID.X ;  /* 0x0000000000107919 */ /* 0x000ee20000002100 */
[----:B------:R-:W-:Y:S01]  /*5980*/  FSEL R50, R5, R14, !P3 ;  /* 0x0000000e05327208 */ /* 0x000fe20005800000 */
[----:B------:R-:W-:Y:S01]  /*5990*/  IMAD.MOV.U32 R45, RZ, RZ, R168 ;  /* 0x000000ffff2d7224 */ /* 0x000fe200078e00a8 */
[----:B------:R-:W-:Y:S01]  /*59a0*/  FSETP.GT.AND P1, PT, |R14|, 8.50705917302346158658e+37, PT ;  /* 0x7e8000000e00780b */ /* 0x000fe20003f24200 */
[----:B------:R-:W-:Y:S01]  /*59b0*/  IMAD.MOV.U32 R118, RZ, RZ, c[0x0][0x1c8] ;  /* 0x00007200ff767624 */ /* 0x000fe200078e00ff */
[----:B------:R-:W-:Y:S01]  /*59c0*/  MOV R19, R34 ;  /* 0x0000002200137202 */ /* 0x000fe20000000f00 */
[----:B------:R-:W-:Y:S01]  /*59d0*/  IMAD.MOV.U32 R175, RZ, RZ, R33 ;  /* 0x000000ffffaf7224 */ /* 0x000fe200078e0021 */
[----:B------:R-:W-:Y:S01]  /*59e0*/  MOV R15, R25 ;  /* 0x00000019000f7202 */ /* 0x000fe20000000f00 */
[----:B------:R-:W-:Y:S01]  /*59f0*/  IMAD.MOV.U32 R33, RZ, RZ, R35 ;  /* 0x000000ffff217224 */ /* 0x000fe200078e0023 */
[----:B------:R-:W-:Y:S01]  /*5a00*/  BAR.SYNC.DEFER_BLOCKING 0x0 ;  /* 0x0000000000007b1d */ /* 0x000fe20000010000 */
[----:B------:R-:W-:Y:S01]  /*5a10*/  IMAD.MOV.U32 R167, RZ, RZ, R30 ;  /* 0x000000ffffa77224 */ /* 0x000fe200078e001e */
[----:B------:R-:W-:Y:S01]  /*5a20*/  MOV R171, R29 ;  /* 0x0000001d00ab7202 */ /* 0x000fe20000000f00 */
[C---:B0-----:R-:W-:Y:S01]  /*5a30*/  IMAD.SHL.U32 R13, R193.reuse, 0x4, RZ ;  /* 0x00000004c10d7824 */ /* 0x041fe200078e00ff */
[----:B------:R-:W-:Y:S01]  /*5a40*/  SHF.R.U32.HI R4, RZ, 0x1, R193 ;  /* 0x00000001ff047819 */ /* 0x000fe200000116c1 */
[----:B------:R-:W-:Y:S01]  /*5a50*/  IMAD.MOV.U32 R23, RZ, RZ, R31 ;  /* 0x000000ffff177224 */ /* 0x000fe200078e001f */
[----:B------:R-:W-:Y:S01]  /*5a60*/  SHF.L.U32 R11, R193, 0x3, RZ ;  /* 0x00000003c10b7819 */ /* 0x000fe200000006ff */
[----:B------:R-:W-:Y:S01]  /*5a70*/  @P1 FMUL R19, R19, 0.25 ;  /* 0x3e80000013131820 */ /* 0x000fe20000400000 */
[----:B------:R-:W-:Y:S01]  /*5a80*/  LOP3.LUT R6, R4, 0x4, RZ, 0xc0, !PT ;  /* 0x0000000404067812 */ /* 0x000fe200078ec0ff */
[----:B------:R-:W-:Y:S01]  /*5a90*/  @P1 FMUL R47, R47, 0.25 ;  /* 0x3e8000002f2f1820 */ /* 0x000fe20000400000 */
[----:B------:R-:W-:Y:S01]  /*5aa0*/  IADD3 R4, R75, -0x3f3504f3, RZ ;  /* 0xc0cafb0d4b047810 */ /* 0x000fe20007ffe0ff */
[----:B------:R-:W-:Y:S01]  /*5ab0*/  @P1 FMUL R107, R107, 0.25 ;  /* 0x3e8000006b6b1820 */ /* 0x000fe20000400000 */
[----:B------:R-:W-:Y:S01]  /*5ac0*/  LOP3.LUT R0, R11, 0x38, RZ, 0xc0, !PT ;  /* 0x000000380b007812 */ /* 0x000fe200078ec0ff */
[----:B------:R-:W-:Y:S01]  /*5ad0*/  @P1 FMUL R106, R106, 0.25 ;  /* 0x3e8000006a6a1820 */ /* 0x000fe20000400000 */
[----:B------:R-:W-:Y:S01]  /*5ae0*/  LOP3.LUT R7, R13, 0x1c0, RZ, 0xc0, !PT ;  /* 0x000001c00d077812 */ /* 0x000fe200078ec0ff */
[----:B------:R-:W-:Y:S01]  /*5af0*/  @P1 FMUL R27, R27, 0.25 ;  /* 0x3e8000001b1b1820 */ /* 0x000fe20000400000 */
[----:B------:R-:W-:Y:S01]  /*5b00*/  LOP3.LUT R190, R193, 0x7f, RZ, 0xc0, !PT ;  /* 0x0000007fc1be7812 */ /* 0x000fe200078ec0ff */
[----:B------:R-:W-:Y:S01]  /*5b10*/  @P1 FMUL R26, R26, 0.25 ;  /* 0x3e8000001a1a1820 */ /* 0x000fe20000400000 */
[----:B------:R-:W-:Y:S01]  /*5b20*/  LOP3.LUT R8, R4, 0xff800000, RZ, 0xc0, !PT ;  /* 0xff80000004087812 */ /* 0x000fe200078ec0ff */
[----:B------:R-:W-:Y:S01]  /*5b30*/  @P1 FMUL R103, R103, 0.25 ;  /* 0x3e80000067671820 */ /* 0x000fe20000400000 */
[----:B------:R-:W-:Y:S01]  /*5b40*/  IADD3 R0, R6, R0, R7 ;  /* 0x0000000006007210 */ /* 0x000fe20007ffe007 */
[----:B------:R-:W-:Y:S01]  /*5b50*/  IMAD.SHL.U32 R6, R193, 0x200, RZ ;  /* 0x00000200c1067824 */ /* 0x000fe200078e00ff */
[----:B------:R-:W-:Y:S01]  /*5b60*/  IADD3 R4, R50, -0x3f3504f3, RZ ;  /* 0xc0cafb0d32047810 */ /* 0x000fe20007ffe0ff */
[----:B-1----:R-:W-:Y:S01]  /*5b70*/  IMAD R188, R188, 0x80, R190 ;  /* 0x00000080bcbc7824 */ /* 0x002fe200078e02be */
[----:B---3--:R-:W-:Y:S01]  /*5b80*/  LOP3.LUT R16, R16, 0xff, RZ, 0xc0, !PT ;  /* 0x000000ff10107812 */ /* 0x008fe200078ec0ff */
[----:B------:R-:W0:Y:S01]  /*5b90*/  I2F R5, R8 ;  /* 0x0000000800057306 */ /* 0x000e220000201400 */
[----:B------:R-:W-:Y:S01]  /*5ba0*/  LOP3.LUT R9, R4, 0xff800000, RZ, 0xc0, !PT ;  /* 0xff80000004097812 */ /* 0x000fe200078ec0ff */
[----:B------:R-:W-:Y:S01]  /*5bb0*/  IMAD R10, R188, c[0x0][0x1c4], RZ ;  /* 0x00007100bc0a7a24 */ /* 0x000fe200078e02ff */
[----:B------:R-:W-:Y:S01]  /*5bc0*/  LOP3.LUT R4, R11, 0x700, RZ, 0xc0, !PT ;  /* 0x000007000b047812 */ /* 0x000fe200078ec0ff */
[----:B------:R-:W-:Y:S01]  /*5bd0*/  @P1 FMUL R102, R102, 0.25 ;  /* 0x3e80000066661820 */ /* 0x000fe20000400000 */
[----:B------:R-:W-:Y:S01]  /*5be0*/  LOP3.LUT R7, R6, 0x3000, RZ, 0xc0, !PT ;  /* 0x0000300006077812 */ /* 0x000fe200078ec0ff */
[----:B--2---:R-:W-:Y:S01]  /*5bf0*/  IMAD R6, R192, c[0x0][0x1c0], RZ ;  /* 0x00007000c0067a24 */ /* 0x004fe200078e02ff */
[----:B------:R-:W-:Y:S01]  /*5c00*/  LOP3.LUT R165, R4, 0x70, R13, 0xf8, !PT ;  /* 0x0000007004a57812 */ /* 0x000fe200078ef80d */
[C---:B------:R-:W-:Y:S01]  /*5c10*/  IMAD.SHL.U32 R4, R193.reuse, 0x800, RZ ;  /* 0x00000800c1047824 */ /* 0x040fe200078e00ff */
[----:B------:R-:W-:Y:S01]  /*5c20*/  SHF.L.U32 R11, R10, 0x1, RZ ;  /* 0x000000010a0b7819 */ /* 0x000fe200000006ff */
[C---:B------:R-:W-:Y:S01]  /*5c30*/  IMAD.SHL.U32 R126, R6.reuse, 0x2, RZ ;  /* 0x00000002067e7824 */ /* 0x040fe200078e00ff */
[----:B------:R-:W-:Y:S01]  /*5c40*/  SHF.L.U32 R12, R193, 0x5, RZ ;  /* 0x00000005c10c7819 */ /* 0x000fe200000006ff */
[----:B------:R-:W-:Y:S01]  /*5c50*/  IMAD.HI R20, R6, 0x2, RZ ;  /* 0x0000000206147827 */ /* 0x000fe200078e02ff */
[----:B------:R-:W-:-:S02]  /*5c60*/  LOP3.LUT R164, R4, 0x3000, RZ, 0xc0, !PT ;  /* 0x0000300004a47812 */ /* 0x000fc400078ec0ff */
[----:B------:R-:W-:Y:S01]  /*5c70*/  IADD3 R126, P4, P5, R11, c[0x0][0x178], R126 ;  /* 0x00005e000b7e7a10 */ /* 0x000fe20007d9e07e */
[----:B------:R-:W-:Y:S01]  /*5c80*/  IMAD.HI R11, R10, 0x2, RZ ;  /* 0x000000020a0b7827 */ /* 0x000fe200078e02ff */
[----:B------:R-:W-:Y:S02]  /*5c90*/  FSEL R4, RZ, -23, P2 ;  /* 0xc1b80000ff047808 */ /* 0x000fe40001000000 */
[----:B------:R-:W-:Y:S01]  /*5ca0*/  LEA R164, R16, R164, 0x4 ;  /* 0x000000a410a47211 */ /* 0x000fe200078e20ff */
[----:B------:R-:W-:Y:S01]  /*5cb0*/  @P1 FMUL R23, R23, 0.25 ;  /* 0x3e80000017171820 */ /* 0x000fe20000400000 */
[----:B------:R-:W-:Y:S01]  /*5cc0*/  FSETP.GT.AND P2, PT, |R21|, 8.50705917302346158658e+37, PT ;  /* 0x7e8000001500780b */ /* 0x000fe20003f44200 */
[----:B------:R-:W1:Y:S01]  /*5cd0*/  S2R R16, SR_TID.X ;  /* 0x0000000000107919 */ /* 0x000e620000002100 */
[----:B------:R-:W-:Y:S01]  /*5ce0*/  IADD3.X R20, R11, c[0x0][0x17c], R20, P4, P5 ;  /* 0x00005f000b147a10 */ /* 0x000fe200027ea414 */
[----:B0-----:R-:W-:Y:S01]  /*5cf0*/  FFMA.FTZ R183, R5, 1.1920928955078125e-07, R4 ;  /* 0x3400000005b77823 */ /* 0x001fe20000010004 */
[----:B------:R-:W-:Y:S01]  /*5d00*/  FSETP.GEU.AND P4, PT, |R21|, 1.175494350822287508e-38, PT ;  /* 0x008000001500780b */ /* 0x000fe20003f8e200 */
[----:B------:R-:W-:Y:S01]  /*5d10*/  @P1 FMUL R167, R167, 0.25 ;  /* 0x3e800000a7a71820 */ /* 0x000fe20000400000 */
[----:B------:R-:W-:Y:S01]  /*5d20*/  FSEL R6, RZ, -23, P3 ;  /* 0xc1b80000ff067808 */ /* 0x000fe20001800000 */
[----:B------:R-:W-:Y:S01]  /*5d30*/  @P1 FMUL R33, R33, 0.25 ;  /* 0x3e80000021211820 */ /* 0x000fe20000400000 */
[C---:B------:R-:W-:Y:S01]  /*5d40*/  FSETP.GEU.AND P3, PT, |R14|.reuse, 1.175494350822287508e-38, PT ;  /* 0x008000000e00780b */ /* 0x040fe20003f6e200 */
[----:B------:R-:W-:Y:S01]  /*5d50*/  @P1 FMUL R14, R14, 0.25 ;  /* 0x3e8000000e0e1820 */ /* 0x000fe20000400000 */
[----:B------:R-:W-:Y:S01]  /*5d60*/  LOP3.LUT R12, R7, 0x60, R12, 0xf8, !PT ;  /* 0x00000060070c7812 */ /* 0x000fe200078ef80c */
[----:B------:R-:W-:Y:S01]  /*5d70*/  @P1 FMUL R99, R99, 0.25 ;  /* 0x3e80000063631820 */ /* 0x000fe20000400000 */
[----:B------:R-:W0:Y:S01]  /*5d80*/  I2F R7, R9 ;  /* 0x0000000900077306 */ /* 0x000e220000201400 */
[----:B------:R-:W-:Y:S01]  /*5d90*/  @P2 FMUL R21, R21, 0.25 ;  /* 0x3e80000015152820 */ /* 0x000fe20000400000 */
[----:B------:R-:W-:Y:S01]  /*5da0*/  LOP3.LUT R165, R12, R165, RZ, 0x3c, !PT ;  /* 0x000000a50ca57212 */ /* 0x000fe200078e3cff */
[----:B------:R-:W-:Y:S01]  /*5db0*/  @P2 FMUL R88, R88, 0.25 ;  /* 0x3e80000058582820 */ /* 0x000fe20000400000 */
[C---:B------:R-:W-:Y:S01]  /*5dc0*/  LOP3.LUT R187, R164.reuse, 0x20, RZ, 0x3c, !PT ;  /* 0x00000020a4bb7812 */ /* 0x040fe200078e3cff */
[----:B------:R-:W-:Y:S01]  /*5dd0*/  @!P4 FMUL R21, R21, 16777216 ;  /* 0x4b8000001515c820 */ /* 0x000fe20000400000 */
[----:B------:R-:W-:Y:S01]  /*5de0*/  LOP3.LUT R186, R164, 0x40, RZ, 0x3c, !PT ;  /* 0x00000040a4ba7812 */ /* 0x000fe200078e3cff */
[----:B------:R-:W-:Y:S01]  /*5df0*/  @P2 FMUL R84, R84, 0.25 ;  /* 0x3e80000054542820 */ /* 0x000fe20000400000 */
[----:B------:R-:W-:Y:S01]  /*5e00*/  LOP3.LUT R185, R164, 0x60, RZ, 0x3c, !PT ;  /* 0x00000060a4b97812 */ /* 0x000fe200078e3cff */
[----:B------:R-:W2:Y:S01]  /*5e10*/  MUFU.RCP R10, R21 ;  /* 0x00000015000a7308 */ /* 0x000ea20000001000 */
[----:B------:R-:W-:Y:S01]  /*5e20*/  @!P3 FMUL R14, R14, 16777216 ;  /* 0x4b8000000e0eb820 */ /* 0x000fe20000400000 */
[C---:B------:R-:W-:Y:S01]  /*5e30*/  SHF.L.U32 R190, R193.reuse, 0x1, RZ ;  /* 0x00000001c1be7819 */ /* 0x040fe200000006ff */
[----:B------:R-:W-:Y:S01]  /*5e40*/  @!P4 FMUL R88, R88, 16777216 ;  /* 0x4b8000005858c820 */ /* 0x000fe20000400000 */
[----:B-1----:R-:W-:Y:S01]  /*5e50*/  SHF.R.U32.HI R16, RZ, 0x7, R16 ;  /* 0x00000007ff107819 */ /* 0x002fe20000011610 */
[----:B------:R-:W-:Y:S01]  /*5e60*/  @!P4 FMUL R84, R84, 16777216 ;  /* 0x4b8000005454c820 */ /* 0x000fe20000400000 */
[----:B------:R-:W-:Y:S01]  /*5e70*/  LOP3.LUT P0, RZ, R193, 0x80, RZ, 0xc0, !PT ;  /* 0x00000080c1ff7812 */ /* 0x000fe2000780c0ff */
[----:B------:R-:W-:Y:S01]  /*5e80*/  @P2 FMUL R161, R161, 0.25 ;  /* 0x3e800000a1a12820 */ /* 0x000fe20000400000 */
[----:B------:R-:W-:Y:S01]  /*5e90*/  SGXT.U32 R16, R16, 0x1 ;  /* 0x000000011010781a */ /* 0x000fe20000000000 */
[----:B------:R-:W1:Y:S01]  /*5ea0*/  MUFU.RCP R4, R14 ;  /* 0x0000000e00047308 */ /* 0x000e620000001000 */
[----:B------:R-:W-:-:S02]  /*5eb0*/  @P2 FMUL R49, R49, 0.25 ;  /* 0x3e80000031312820 */ /* 0x000fc40000400000 */
[----:B0-----:R-:W-:Y:S02]  /*5ec0*/  FFMA.FTZ R184, R7, 1.1920928955078125e-07, R6 ;  /* 0x3400000007b87823 */ /* 0x001fe40000010006 */
[----:B------:R-:W-:Y:S02]  /*5ed0*/  IMAD R51, R16, c[0x0][0x1c8], RZ ;  /* 0x0000720010337a24 */ /* 0x000fe400078e02ff */
[----:B------:R-:W-:Y:S02]  /*5ee0*/  @P2 FMUL R160, R160, 0.25 ;  /* 0x3e800000a0a02820 */ /* 0x000fe40000400000 */
[----:B------:R-:W-:Y:S01]  /*5ef0*/  @P2 FMUL R45, R45, 0.25 ;  /* 0x3e8000002d2d2820 */ /* 0x000fe20000400000 */
[----:B------:R-:W-:Y:S01]  /*5f00*/  LEA R53, R118, R51, 0x1 ;  /* 0x0000003376357211 */ /* 0x000fe200078e08ff */
[C---:B--2---:R-:W-:Y:S02]  /*5f10*/  FMUL R7, R10.reuse, R88 ;  /* 0x000000580a077220 */ /* 0x044fe40000400000 */
[----:B------:R-:W-:-:S02]  /*5f20*/  FMUL R12, R10, R84 ;  /* 0x000000540a0c7220 */ /* 0x000fc40000400000 */
[----:B------:R-:W-:Y:S02]  /*5f30*/  @!P4 FMUL R161, R161, 16777216 ;  /* 0x4b800000a1a1c820 */ /* 0x000fe40000400000 */
[----:B------:R-:W-:Y:S01]  /*5f40*/  @!P4 FMUL R49, R49, 16777216 ;  /* 0x4b8000003131c820 */ /* 0x000fe20000400000 */
[----:B------:R-:W-:Y:S01]  /*5f50*/  F2FP.BF16.PACK_AB R7, R7, R12 ;  /* 0x0000000c0707723e */ /* 0x000fe200000010ff */
[----:B------:R-:W-:Y:S02]  /*5f60*/  @P1 FMUL R98, R98, 0.25 ;  /* 0x3e80000062621820 */ /* 0x000fe40000400000 */
[----:B------:R-:W-:Y:S02]  /*5f70*/  @P1 FMUL R111, R111, 0.25 ;  /* 0x3e8000006f6f1820 */ /* 0x000fe40000400000 */
[----:B------:R-:W-:Y:S02]  /*5f80*/  @P1 FMUL R110, R110, 0.25 ;  /* 0x3e8000006e6e1820 */ /* 0x000fe40000400000 */
[----:B------:R-:W-:-:S02]  /*5f90*/  @P1 FMUL R95, R95, 0.25 ;  /* 0x3e8000005f5f1820 */ /* 0x000fc40000400000 */
[----:B------:R-:W-:Y:S02]  /*5fa0*/  @P1 FMUL R94, R94, 0.25 ;  /* 0x3e8000005e5e1820 */ /* 0x000fe40000400000 */
[----:B------:R-:W-:Y:S02]  /*5fb0*/  @P1 FMUL R91, R91, 0.25 ;  /* 0x3e8000005b5b1820 */ /* 0x000fe40000400000 */
        /* <DEDUP_REMOVED lines=13> */
[----:B------:R-:W-:Y:S01]  /*6090*/  @P1 FMUL R170, R170, 0.25 ;  /* 0x3e800000aaaa1820 */ /* 0x000fe20000400000 */
[----:B------:R-:W-:Y:S01]  /*60a0*/  FSETP.NEU.AND P1, PT, R75, RZ, PT ;  /* 0x000000ff4b00720b */ /* 0x000fe20003f2d000 */
[----:B------:R-:W-:Y:S02]  /*60b0*/  @!P4 FMUL R160, R160, 16777216 ;  /* 0x4b800000a0a0c820 */ /* 0x000fe40000400000 */
[----:B------:R-:W-:-:S02]  /*60c0*/  @!P4 FMUL R45, R45, 16777216 ;  /* 0x4b8000002d2dc820 */ /* 0x000fc40000400000 */
[----:B------:R-:W-:Y:S02]  /*60d0*/  @P2 FMUL R80, R80, 0.25 ;  /* 0x3e80000050502820 */ /* 0x000fe40000400000 */
[----:B------:R-:W-:Y:S02]  /*60e0*/  @P2 FMUL R76, R76, 0.25 ;  /* 0x3e8000004c4c2820 */ /* 0x000fe40000400000 */
[----:B------:R-:W-:Y:S02]  /*60f0*/  @P2 FMUL R140, R140, 0.25 ;  /* 0x3e8000008c8c2820 */ /* 0x000fe40000400000 */
[----:B------:R-:W-:Y:S02]  /*6100*/  @P2 FMUL R148, R148, 0.25 ;  /* 0x3e80000094942820 */ /* 0x000fe40000400000 */
[----:B------:R-:W-:Y:S02]  /*6110*/  IMAD.MOV.U32 R17, RZ, RZ, R28 ;  /* 0x000000ffff117224 */ /* 0x000fe400078e001c */
[----:B------:R-:W-:-:S02]  /*6120*/  @!P3 FMUL R19, R19, 16777216 ;  /* 0x4b8000001313b820 */ /* 0x000fc40000400000 */
[----:B------:R-:W-:Y:S02]  /*6130*/  @!P3 FMUL R47, R47, 16777216 ;  /* 0x4b8000002f2fb820 */ /* 0x000fe40000400000 */
[C---:B------:R-:W-:Y:S02]  /*6140*/  FMUL R12, R10.reuse, R161 ;  /* 0x000000a10a0c7220 */ /* 0x040fe40000400000 */
[----:B------:R-:W-:Y:S02]  /*6150*/  FMUL R49, R10, R49 ;  /* 0x000000310a317220 */ /* 0x000fe40000400000 */
[----:B------:R-:W-:Y:S02]  /*6160*/  IMAD.MOV.U32 R177, RZ, RZ, R32 ;  /* 0x000000ffffb17224 */ /* 0x000fe400078e0020 */
[----:B------:R-:W-:Y:S01]  /*6170*/  @!P3 FMUL R107, R107, 16777216 ;  /* 0x4b8000006b6bb820 */ /* 0x000fe20000400000 */
[----:B------:R-:W-:Y:S01]  /*6180*/  F2FP.BF16.PACK_AB R12, R12, R49 ;  /* 0x000000310c0c723e */ /* 0x000fe200000010ff */
[----:B------:R-:W-:-:S02]  /*6190*/  @!P3 FMUL R106, R106, 16777216 ;  /* 0x4b8000006a6ab820 */ /* 0x000fc40000400000 */
[----:B------:R-:W-:Y:S02]  /*61a0*/  @!P3 FMUL R27, R27, 16777216 ;  /* 0x4b8000001b1bb820 */ /* 0x000fe40000400000 */
[----:B------:R-:W-:Y:S02]  /*61b0*/  @!P3 FMUL R26, R26, 16777216 ;  /* 0x4b8000001a1ab820 */ /* 0x000fe40000400000 */
[----:B------:R-:W-:Y:S02]  /*61c0*/  @!P3 FMUL R103, R103, 16777216 ;  /* 0x4b8000006767b820 */ /* 0x000fe40000400000 */
[----:B------:R-:W-:Y:S02]  /*61d0*/  @!P3 FMUL R102, R102, 16777216 ;  /* 0x4b8000006666b820 */ /* 0x000fe40000400000 */
[----:B------:R-:W-:Y:S02]  /*61e0*/  @!P3 FMUL R23, R23, 16777216 ;  /* 0x4b8000001717b820 */ /* 0x000fe40000400000 */
        /* <DEDUP_REMOVED lines=22> */
[----:B------:R-:W-:Y:S01]  /*6350*/  @!P3 FMUL R170, R170, 16777216 ;  /* 0x4b800000aaaab820 */ /* 0x000fe20000400000 */
[----:B------:R-:W-:Y:S01]  /*6360*/  ISETP.GE.U32.AND P3, PT, R50, 0x7f800000, PT ;  /* 0x7f8000003200780c */ /* 0x000fe20003f66070 */
[C---:B------:R-:W-:Y:S02]  /*6370*/  FMUL R5, R10.reuse, R160 ;  /* 0x000000a00a057220 */ /* 0x040fe40000400000 */
[----:B------:R-:W-:-:S02]  /*6380*/  FMUL R6, R10, R45 ;  /* 0x0000002d0a067220 */ /* 0x000fc40000400000 */
[----:B------:R-:W-:Y:S02]  /*6390*/  IMAD R55, R118, 0x2, R53 ;  /* 0x0000000276377824 */ /* 0x000fe400078e0235 */
[----:B------:R-:W-:Y:S02]  /*63a0*/  @!P4 FMUL R80, R80, 16777216 ;  /* 0x4b8000005050c820 */ /* 0x000fe40000400000 */
[----:B------:R-:W-:Y:S01]  /*63b0*/  @!P4 FMUL R76, R76, 16777216 ;  /* 0x4b8000004c4cc820 */ /* 0x000fe20000400000 */
[----:B------:R-:W-:Y:S01]  /*63c0*/  LEA R49, R118, R55, 0x1 ;  /* 0x0000003776317211 */ /* 0x000fe200078e08ff */
[----:B------:R-:W-:Y:S01]  /*63d0*/  @!P4 FMUL R140, R140, 16777216 ;  /* 0x4b8000008c8cc820 */ /* 0x000fe20000400000 */
[C---:B------:R-:W-:Y:S01]  /*63e0*/  LEA R132, P5, R55.reuse, R126, 0x1 ;  /* 0x0000007e37847211 */ /* 0x040fe200078a08ff */
[----:B------:R-:W-:Y:S01]  /*63f0*/  @!P4 FMUL R148, R148, 16777216 ;  /* 0x4b8000009494c820 */ /* 0x000fe20000400000 */
[----:B------:R-:W-:Y:S01]  /*6400*/  LEA R57, R118, R49, 0x1 ;  /* 0x0000003176397211 */ /* 0x000fe200078e08ff */
[C---:B-1----:R-:W-:Y:S01]  /*6410*/  FMUL R174, R4.reuse, R19 ;  /* 0x0000001304ae7220 */ /* 0x042fe20000400000 */
[----:B------:R-:W-:Y:S01]  /*6420*/  LEA.HI.X.SX32 R133, R55, R20, 0x1, P5 ;  /* 0x0000001437857211 */ /* 0x000fe200028f0eff */
[----:B------:R-:W-:-:S02]  /*6430*/  FMUL R48, R4, R47 ;  /* 0x0000002f04307220 */ /* 0x000fc40000400000 */
[----:B------:R-:W-:Y:S02]  /*6440*/  @P2 FMUL R15, R15, 0.25 ;  /* 0x3e8000000f0f2820 */ /* 0x000fe40000400000 */
[----:B------:R-:W-:Y:S02]  /*6450*/  @P2 FMUL R24, R24, 0.25 ;  /* 0x3e80000018182820 */ /* 0x000fe40000400000 */
[----:B------:R-:W-:Y:S02]  /*6460*/  @P2 FMUL R17, R17, 0.25 ;  /* 0x3e80000011112820 */ /* 0x000fe40000400000 */
[C---:B------:R-:W-:Y:S02]  /*6470*/  FMUL R35, R4.reuse, R107 ;  /* 0x0000006b04237220 */ /* 0x040fe40000400000 */
[C---:B------:R-:W-:Y:S02]  /*6480*/  FMUL R168, R4.reuse, R106 ;  /* 0x0000006a04a87220 */ /* 0x040fe40000400000 */
[----:B------:R-:W-:-:S02]  /*6490*/  FMUL R166, R4, R27 ;  /* 0x0000001b04a67220 */ /* 0x000fc40000400000 */
[C---:B------:R-:W-:Y:S02]  /*64a0*/  FMUL R31, R4.reuse, R26 ;  /* 0x0000001a041f7220 */ /* 0x040fe40000400000 */
[C---:B------:R-:W-:Y:S01]  /*64b0*/  FMUL R34, R4.reuse, R103 ;  /* 0x0000006704227220 */ /* 0x040fe20000400000 */
[----:B------:R-:W-:Y:S01]  /*64c0*/  F2FP.BF16.PACK_AB R35, R35, R166 ;  /* 0x000000a62323723e */ /* 0x000fe200000010ff */
[----:B------:R-:W-:Y:S01]  /*64d0*/  FMUL R30, R4, R102 ;  /* 0x00000066041e7220 */ /* 0x000fe20000400000 */
[----:B------:R-:W-:Y:S01]  /*64e0*/  F2FP.BF16.PACK_AB R31, R168, R31 ;  /* 0x0000001fa81f723e */ /* 0x000fe200000010ff */
[C---:B------:R-:W-:Y:S02]  /*64f0*/  FMUL R23, R4.reuse, R23 ;  /* 0x0000001704177220 */ /* 0x040fe40000400000 */
[C---:B------:R-:W-:Y:S02]  /*6500*/  FMUL R167, R4.reuse, R167 ;  /* 0x000000a704a77220 */ /* 0x040fe40000400000 */
[----:B------:R-:W-:Y:S01]  /*6510*/  FMUL R33, R4, R33 ;  /* 0x0000002104217220 */ /* 0x000fe20000400000 */
[----:B------:R-:W-:Y:S01]  /*6520*/  F2FP.BF16.PACK_AB R34, R34, R23 ;  /* 0x000000172222723e */ /* 0x000fe200000010ff */
[----:B------:R-:W-:Y:S01]  /*6530*/  FMUL R22, R4, R99 ;  /* 0x0000006304167220 */ /* 0x000fe20000400000 */
[----:B------:R-:W-:Y:S01]  /*6540*/  F2FP.BF16.PACK_AB R30, R30, R167 ;  /* 0x000000a71e1e723e */ /* 0x000fe200000010ff */
[----:B------:R-:W-:-:S02]  /*6550*/  FMUL R29, R4, R98 ;  /* 0x00000062041d7220 */ /* 0x000fc40000400000 */
[C---:B------:R-:W-:Y:S01]  /*6560*/  FMUL R21, R4.reuse, R111 ;  /* 0x0000006f04157220 */ /* 0x040fe20000400000 */
[----:B------:R-:W-:Y:S01]  /*6570*/  F2FP.BF16.PACK_AB R33, R33, R22 ;  /* 0x000000162121723e */ /* 0x000fe200000010ff */
[----:B------:R-:W-:Y:S01]  /*6580*/  FMUL R25, R4, R110 ;  /* 0x0000006e04197220 */ /* 0x000fe20000400000 */
[----:B------:R-:W-:Y:S01]  /*6590*/  F2FP.BF16.PACK_AB R29, R174, R29 ;  /* 0x0000001dae1d723e */ /* 0x000fe200000010ff */
[C---:B------:R-:W-:Y:S02]  /*65a0*/  FMUL R32, R4.reuse, R95 ;  /* 0x0000005f04207220 */ /* 0x040fe40000400000 */
[C---:B------:R-:W-:Y:S02]  /*65b0*/  FMUL R28, R4.reuse, R94 ;  /* 0x0000005e041c7220 */ /* 0x040fe40000400000 */
[C---:B------:R-:W-:Y:S01]  /*65c0*/  FMUL R18, R4.reuse, R91 ;  /* 0x0000005b04127220 */ /* 0x040fe20000400000 */
[----:B------:R-:W-:Y:S01]  /*65d0*/  F2FP.BF16.PACK_AB R32, R21, R32 ;  /* 0x000000201520723e */ /* 0x000fe200000010ff */
[C---:B------:R-:W-:Y:S01]  /*65e0*/  FMUL R19, R4.reuse, R90 ;  /* 0x0000005a04137220 */ /* 0x040fe20000400000 */
[----:B------:R-:W-:Y:S01]  /*65f0*/  F2FP.BF16.PACK_AB R28, R25, R28 ;  /* 0x0000001c191c723e */ /* 0x000fe200000010ff */
[----:B------:R-:W-:-:S02]  /*6600*/  FMUL R37, R4, R87 ;  /* 0x0000005704257220 */ /* 0x000fc40000400000 */
[C---:B------:R-:W-:Y:S02]  /*6610*/  FMUL R36, R4.reuse, R86 ;  /* 0x0000005604247220 */ /* 0x040fe40000400000 */
[C---:B------:R-:W-:Y:S02]  /*6620*/  FMUL R11, R4.reuse, R83 ;  /* 0x00000053040b7220 */ /* 0x040fe40000400000 */
[C---:B------:R-:W-:Y:S02]  /*6630*/  FMUL R38, R4.reuse, R82 ;  /* 0x0000005204267220 */ /* 0x040fe40000400000 */
[C---:B------:R-:W-:Y:S02]  /*6640*/  FMUL R40, R4.reuse, R79 ;  /* 0x0000004f04287220 */ /* 0x040fe40000400000 */
[C---:B------:R-:W-:Y:S02]  /*6650*/  FMUL R39, R4.reuse, R78 ;  /* 0x0000004e04277220 */ /* 0x040fe40000400000 */
[----:B------:R-:W-:-:S02]  /*6660*/  FMUL R41, R4, R143 ;  /* 0x0000008f04297220 */ /* 0x000fc40000400000 */
[C---:B------:R-:W-:Y:S02]  /*6670*/  FMUL R42, R4.reuse, R142 ;  /* 0x0000008e042a7220 */ /* 0x040fe40000400000 */
[C---:B------:R-:W-:Y:S02]  /*6680*/  FMUL R44, R4.reuse, R151 ;  /* 0x00000097042c7220 */ /* 0x040fe40000400000 */
[C---:B------:R-:W-:Y:S02]  /*6690*/  FMUL R43, R4.reuse, R150 ;  /* 0x00000096042b7220 */ /* 0x040fe40000400000 */
[C---:B------:R-:W-:Y:S02]  /*66a0*/  FMUL R45, R4.reuse, R163 ;  /* 0x000000a3042d7220 */ /* 0x040fe40000400000 */
[C---:B------:R-:W-:Y:S02]  /*66b0*/  FMUL R46, R4.reuse, R162 ;  /* 0x000000a2042e7220 */ /* 0x040fe40000400000 */
[----:B------:R-:W-:Y:S01]  /*66c0*/  FMUL R47, R4, R170 ;  /* 0x000000aa042f7220 */ /* 0x000fe20000400000 */
[----:B------:R-:W-:Y:S01]  /*66d0*/  F2FP.BF16.PACK_AB R4, R5, R6 ;  /* 0x000000060504723e */ /* 0x000fe200000010ff */
        /* <DEDUP_REMOVED lines=18> */
[----:B------:R-:W-:Y:S01]  /*6800*/  @P2 FMUL R149, R149, 0.25 ;  /* 0x3e80000095952820 */ /* 0x000fe20000400000 */
[----:B------:R-:W-:Y:S01]  /*6810*/  ISETP.GE.U32.AND P2, PT, R75, 0x7f800000, PT ;  /* 0x7f8000004b00780c */ /* 0x000fe20003f46070 */
[----:B------:R-:W-:-:S02]  /*6820*/  FMUL R6, R10, R80 ;  /* 0x000000500a067220 */ /* 0x000fc40000400000 */
[C---:B------:R-:W-:Y:S02]  /*6830*/  FMUL R5, R10.reuse, R140 ;  /* 0x0000008c0a057220 */ /* 0x040fe40000400000 */
[C---:B------:R-:W-:Y:S02]  /*6840*/  FMUL R14, R10.reuse, R148 ;  /* 0x000000940a0e7220 */ /* 0x040fe40000400000 */
[----:B------:R-:W-:Y:S02]  /*6850*/  FMUL R13, R10, R76 ;  /* 0x0000004c0a0d7220 */ /* 0x000fe40000400000 */
[----:B------:R-:W-:Y:S01]  /*6860*/  @!P4 FMUL R15, R15, 16777216 ;  /* 0x4b8000000f0fc820 */ /* 0x000fe20000400000 */
[----:B------:R-:W-:Y:S01]  /*6870*/  F2FP.BF16.PACK_AB R5, R5, R14 ;  /* 0x0000000e0505723e */ /* 0x000fe200000010ff */
[----:B------:R-:W-:Y:S01]  /*6880*/  @!P4 FMUL R24, R24, 16777216 ;  /* 0x4b8000001818c820 */ /* 0x000fe20000400000 */
[----:B------:R-:W-:Y:S01]  /*6890*/  F2FP.BF16.PACK_AB R6, R6, R13 ;  /* 0x0000000d0606723e */ /* 0x000fe200000010ff */
[----:B------:R-:W-:-:S02]  /*68a0*/  @!P4 FMUL R17, R17, 16777216 ;  /* 0x4b8000001111c820 */ /* 0x000fc40000400000 */
[----:B------:R-:W-:Y:S02]  /*68b0*/  @!P4 FMUL R105, R105, 16777216 ;  /* 0x4b8000006969c820 */ /* 0x000fe40000400000 */
[----:B------:R-:W-:Y:S01]  /*68c0*/  @!P4 FMUL R104, R104, 16777216 ;  /* 0x4b8000006868c820 */ /* 0x000fe20000400000 */
[----:B------:R0:W-:Y:S01]  /*68d0*/  STS.128 [R165], R4 ;  /* 0x00000004a5007388 */ /* 0x0001e20000000c00 */
        /* <DEDUP_REMOVED lines=8> */
[----:B0-----:R-:W-:Y:S01]  /*6960*/  F2FP.BF16.PACK_AB R4, R46, R47 ;  /* 0x0000002f2e04723e */ /* 0x001fe200000010ff */
        /* <DEDUP_REMOVED lines=8> */
[----:B------:R-:W-:Y:S01]  /*69f0*/  @!P4 FMUL R149, R149, 16777216 ;  /* 0x4b8000009595c820 */ /* 0x000fe20000400000 */
[C---:B------:R-:W-:Y:S01]  /*6a00*/  LEA R130, P4, R53.reuse, R126, 0x1 ;  /* 0x0000007e35827211 */ /* 0x040fe200078808ff */
[C---:B------:R-:W-:Y:S02]  /*6a10*/  FMUL R27, R10.reuse, R15 ;  /* 0x0000000f0a1b7220 */ /* 0x040fe40000400000 */
[C---:B------:R-:W-:Y:S01]  /*6a20*/  FMUL R172, R10.reuse, R24 ;  /* 0x000000180aac7220 */ /* 0x040fe20000400000 */
[----:B------:R-:W-:Y:S01]  /*6a30*/  LEA.HI.X.SX32 R131, R53, R20, 0x1, P4 ;  /* 0x0000001435837211 */ /* 0x000fe200020f0eff */
[C---:B------:R-:W-:Y:S02]  /*6a40*/  FMUL R176, R10.reuse, R17 ;  /* 0x000000110ab07220 */ /* 0x040fe40000400000 */
[C---:B------:R-:W-:Y:S02]  /*6a50*/  FMUL R170, R10.reuse, R105 ;  /* 0x000000690aaa7220 */ /* 0x040fe40000400000 */
[----:B------:R-:W-:-:S02]  /*6a60*/  FMUL R169, R10, R104 ;  /* 0x000000680aa97220 */ /* 0x000fc40000400000 */
[----:B------:R-:W-:Y:S01]  /*6a70*/  FMUL R26, R10, R101 ;  /* 0x000000650a1a7220 */ /* 0x000fe20000400000 */
[----:B------:R-:W-:Y:S01]  /*6a80*/  F2FP.BF16.PACK_AB R27, R170, R27 ;  /* 0x0000001baa1b723e */ /* 0x000fe200000010ff */
[C---:B------:R-:W-:Y:S01]  /*6a90*/  FMUL R173, R10.reuse, R100 ;  /* 0x000000640aad7220 */ /* 0x040fe20000400000 */
[----:B------:R-:W-:Y:S01]  /*6aa0*/  F2FP.BF16.PACK_AB R23, R169, R172 ;  /* 0x000000aca917723e */ /* 0x000fe200000010ff */
[C---:B------:R-:W-:Y:S02]  /*6ab0*/  FMUL R171, R10.reuse, R171 ;  /* 0x000000ab0aab7220 */ /* 0x040fe40000400000 */
[C---:B------:R-:W-:Y:S01]  /*6ac0*/  FMUL R175, R10.reuse, R175 ;  /* 0x000000af0aaf7220 */ /* 0x040fe20000400000 */
[----:B------:R-:W-:Y:S01]  /*6ad0*/  F2FP.BF16.PACK_AB R22, R173, R176 ;  /* 0x000000b0ad16723e */ /* 0x000fe200000010ff */
[----:B------:R-:W-:Y:S01]  /*6ae0*/  FMUL R177, R10, R177 ;  /* 0x000000b10ab17220 */ /* 0x000fe20000400000 */
[----:B------:R-:W-:Y:S01]  /*6af0*/  F2FP.BF16.PACK_AB R26, R26, R171 ;  /* 0x000000ab1a1a723e */ /* 0x000fe200000010ff */
[----:B------:R-:W-:-:S02]  /*6b00*/  FMUL R178, R10, R97 ;  /* 0x000000610ab27220 */ /* 0x000fc40000400000 */
[C---:B------:R-:W-:Y:S02]  /*6b10*/  FMUL R180, R10.reuse, R96 ;  /* 0x000000600ab47220 */ /* 0x040fe40000400000 */
[C---:B------:R-:W-:Y:S01]  /*6b20*/  FMUL R24, R10.reuse, R109 ;  /* 0x0000006d0a187220 */ /* 0x040fe20000400000 */
[----:B------:R-:W-:Y:S01]  /*6b30*/  F2FP.BF16.PACK_AB R25, R175, R178 ;  /* 0x000000b2af19723e */ /* 0x000fe200000010ff */
[C---:B------:R-:W-:Y:S01]  /*6b40*/  FMUL R182, R10.reuse, R108 ;  /* 0x0000006c0ab67220 */ /* 0x040fe20000400000 */
[----:B------:R-:W-:Y:S01]  /*6b50*/  F2FP.BF16.PACK_AB R21, R177, R180 ;  /* 0x000000b4b115723e */ /* 0x000fe200000010ff */
[C---:B------:R-:W-:Y:S02]  /*6b60*/  FMUL R179, R10.reuse, R93 ;  /* 0x0000005d0ab37220 */ /* 0x040fe40000400000 */
[C---:B------:R-:W-:Y:S02]  /*6b70*/  FMUL R181, R10.reuse, R92 ;  /* 0x0000005c0ab57220 */ /* 0x040fe40000400000 */
[----:B------:R-:W-:Y:S01]  /*6b80*/  FMUL R15, R10, R89 ;  /* 0x000000590a0f7220 */ /* 0x000fe20000400000 */
[----:B------:R-:W-:Y:S01]  /*6b90*/  F2FP.BF16.PACK_AB R24, R24, R179 ;  /* 0x000000b31818723e */ /* 0x000fe200000010ff */
[----:B------:R-:W-:-:S02]  /*6ba0*/  FMUL R16, R10, R85 ;  /* 0x000000550a107220 */ /* 0x000fc40000400000 */
[C---:B------:R-:W-:Y:S02]  /*6bb0*/  FMUL R14, R10.reuse, R81 ;  /* 0x000000510a0e7220 */ /* 0x040fe40000400000 */
[C---:B------:R-:W-:Y:S01]  /*6bc0*/  FMUL R17, R10.reuse, R77 ;  /* 0x0000004d0a117220 */ /* 0x040fe20000400000 */
[----:B------:R-:W-:Y:S01]  /*6bd0*/  F2FP.BF16.PACK_AB R15, R15, R16 ;  /* 0x000000100f0f723e */ /* 0x000fe200000010ff */
[C---:B------:R-:W-:Y:S02]  /*6be0*/  FMUL R13, R10.reuse, R141 ;  /* 0x0000008d0a0d7220 */ /* 0x040fe40000400000 */
[----:B------:R-:W-:Y:S01]  /*6bf0*/  FMUL R10, R10, R149 ;  /* 0x000000950a0a7220 */ /* 0x000fe20000400000 */
[----:B------:R-:W-:Y:S01]  /*6c00*/  F2FP.BF16.PACK_AB R14, R14, R17 ;  /* 0x000000110e0e723e */ /* 0x000fe200000010ff */
[----:B------:R-:W-:Y:S02]  /*6c10*/  IMAD R59, R118, 0x2, R57 ;  /* 0x00000002763b7824 */ /* 0x000fe400078e0239 */
[----:B------:R-:W-:Y:S01]  /*6c20*/  IMAD.IADD R8, R75, 0x1, -R8 ;  /* 0x000000014b087824 */ /* 0x000fe200078e0a08 */
[----:B------:R-:W-:Y:S01]  /*6c30*/  F2FP.BF16.PACK_AB R13, R13, R10 ;  /* 0x0000000a0d0d723e */ /* 0x000fe200000010ff */
[----:B------:R-:W-:Y:S01]  /*6c40*/  IMAD.IADD R9, R50, 0x1, -R9 ;  /* 0x0000000132097824 */ /* 0x000fe200078e0a09 */
[----:B------:R-:W-:Y:S01]  /*6c50*/  MOV R10, 0x3dc6b27f ;  /* 0x3dc6b27f000a7802 */ /* 0x000fe20000000f00 */
[----:B------:R-:W-:Y:S01]  /*6c60*/  FADD R16, R8, -1 ;  /* 0xbf80000008107421 */ /* 0x000fe20000000000 */
[----:B------:R-:W-:Y:S01]  /*6c70*/  LEA R61, R118, R59, 0x1 ;  /* 0x0000003b763d7211 */ /* 0x000fe200078e08ff */
[----:B------:R-:W-:Y:S01]  /*6c80*/  FADD R17, R9, -1 ;  /* 0xbf80000009117421 */ /* 0x000fe20000000000 */
[----:B------:R0:W-:Y:S01]  /*6c90*/  STS.128 [R165+0x800], R12 ;  /* 0x0008000ca5007388 */ /* 0x0001e20000000c00 */
[----:B------:R-:W-:Y:S01]  /*6ca0*/  FFMA.FTZ R5, R16, R10, -0.16845393180847167969 ;  /* 0xbe2c7f3010057423 */ /* 0x000fe2000001000a */
[----:B------:R-:W-:Y:S01]  /*6cb0*/  F2FP.BF16.PACK_AB R9, R41, R44 ;  /* 0x0000002c2909723e */ /* 0x000fe200000010ff */
[----:B------:R-:W-:Y:S01]  /*6cc0*/  IMAD R47, R118, 0x2, R61 ;  /* 0x00000002762f7824 */ /* 0x000fe200078e023d */
[----:B------:R-:W-:Y:S01]  /*6cd0*/  F2FP.BF16.PACK_AB R8, R45, R48 ;  /* 0x000000302d08723e */ /* 0x000fe200000010ff */
[C---:B------:R-:W-:Y:S01]  /*6ce0*/  FFMA.FTZ R5, R16.reuse, R5, 0.1716887056827545166 ;  /* 0x3e2fcf2a10057423 */ /* 0x040fe20000010005 */
[----:B------:R-:W-:Y:S01]  /*6cf0*/  LEA R138, P4, R59, R126, 0x1 ;  /* 0x0000007e3b8a7211 */ /* 0x000fe200078808ff */
[----:B------:R-:W-:Y:S01]  /*6d00*/  FFMA.FTZ R6, R17, R10, -0.16845393180847167969 ;  /* 0xbe2c7f3011067423 */ /* 0x000fe2000001000a */
[----:B------:R-:W-:Y:S01]  /*6d10*/  LEA R140, P5, R61, R126, 0x1 ;  /* 0x0000007e3d8c7211 */ /* 0x000fe200078a08ff */
[----:B------:R-:W-:Y:S01]  /*6d20*/  FFMA.FTZ R7, R16, R5, -0.17900948226451873779 ;  /* 0xbe374e4310077423 */ /* 0x000fe20000010005 */
[----:B------:R-:W-:Y:S01]  /*6d30*/  F2FP.BF16.PACK_AB R5, R42, R43 ;  /* 0x0000002b2a05723e */ /* 0x000fe200000010ff */
[----:B------:R-:W-:Y:S01]  /*6d40*/  FFMA.FTZ R6, R17, R6, 0.1716887056827545166 ;  /* 0x3e2fcf2a11067423 */ /* 0x000fe20000010006 */
[-C--:B------:R-:W-:Y:S01]  /*6d50*/  LEA.HI.X.SX32 R139, R59, R20.reuse, 0x1, P4 ;  /* 0x000000143b8b7211 */ /* 0x080fe200020f0eff */
[----:B------:R-:W-:Y:S01]  /*6d60*/  FFMA.FTZ R7, R16, R7, 0.20512372255325317383 ;  /* 0x3e520bf410077423 */ /* 0x000fe20000010007 */
[----:B------:R-:W-:Y:S01]  /*6d70*/  LEA.HI.X.SX32 R141, R61, R20, 0x1, P5 ;  /* 0x000000143d8d7211 */ /* 0x000fe200028f0eff */
[----:B------:R-:W-:Y:S01]  /*6d80*/  FFMA.FTZ R6, R17, R6, -0.17900948226451873779 ;  /* 0xbe374e4311067423 */ /* 0x000fe20000010006 */
[----:B0-----:R-:W-:Y:S01]  /*6d90*/  LEA R15, R118, R47, 0x1 ;  /* 0x0000002f760f7211 */ /* 0x001fe200078e08ff */
[----:B------:R-:W-:-:S02]  /*6da0*/  FFMA.FTZ R7, R16, R7, -0.24046532809734344482 ;  /* 0xbe763c8b10077423 */ /* 0x000fc40000010007 */
[----:B------:R-:W-:Y:S01]  /*6db0*/  FFMA.FTZ R10, R17, R6, 0.20512372255325317383 ;  /* 0x3e520bf4110a7423 */ /* 0x000fe20000010006 */
[----:B------:R-:W-:Y:S01]  /*6dc0*/  F2FP.BF16.PACK_AB R6, R38, R39 ;  /* 0x000000272606723e */ /* 0x000fe200000010ff */
[----:B------:R-:W-:Y:S01]  /*6dd0*/  IMAD R43, R118, 0x2, R15 ;  /* 0x00000002762b7824 */ /* 0x000fe200078e020f */
[----:B------:R-:W-:Y:S01]  /*6de0*/  LEA R144, P4, R15, R126, 0x1 ;  /* 0x0000007e0f907211 */ /* 0x000fe200078808ff */
[----:B------:R-:W-:Y:S02]  /*6df0*/  FFMA.FTZ R7, R16, R7, 0.28857114911079406738 ;  /* 0x3e93bf9910077423 */ /* 0x000fe40000010007 */
[----:B------:R-:W-:Y:S01]  /*6e00*/  FFMA.FTZ R12, R17, R10, -0.24046532809734344482 ;  /* 0xbe763c8b110c7423 */ /* 0x000fe2000001000a */
[----:B------:R-:W-:Y:S02]  /*6e10*/  LEA R41, R118, R43, 0x1 ;  /* 0x0000002b76297211 */ /* 0x000fe400078e08ff */
[----:B------:R-:W-:Y:S01]  /*6e20*/  F2FP.BF16.PACK_AB R10, R11, R40 ;  /* 0x000000280b0a723e */ /* 0x000fe200000010ff */
[----:B------:R-:W-:Y:S01]  /*6e30*/  FFMA.FTZ R11, R16, R7, -0.36067417263984680176 ;  /* 0xbeb8aa49100b7423 */ /* 0x000fe20000010007 */
[----:B------:R-:W-:Y:S01]  /*6e40*/  LEA.HI.X.SX32 R145, R15, R20, 0x1, P4 ;  /* 0x000000140f917211 */ /* 0x000fe200020f0eff */
[----:B------:R-:W-:Y:S01]  /*6e50*/  IMAD R39, R118, 0x2, R41 ;  /* 0x0000000276277824 */ /* 0x000fe200078e0229 */
[----:B------:R-:W-:Y:S01]  /*6e60*/  LEA R148, P4, R41, R126, 0x1 ;  /* 0x0000007e29947211 */ /* 0x000fe200078808ff */
[----:B------:R-:W-:Y:S01]  /*6e70*/  FFMA.FTZ R13, R16, R11, 0.48089820146560668945 ;  /* 0x3ef6384a100d7423 */ /* 0x000fe2000001000b */
[----:B------:R-:W-:Y:S01]  /*6e80*/  F2FP.BF16.PACK_AB R11, R18, R37 ;  /* 0x00000025120b723e */ /* 0x000fe200000010ff */
[----:B------:R-:W-:Y:S01]  /*6e90*/  FFMA.FTZ R12, R17, R12, 0.28857114911079406738 ;  /* 0x3e93bf99110c7423 */ /* 0x000fe2000001000c */
[----:B------:R-:W-:Y:S01]  /*6ea0*/  LEA R45, R118, R39, 0x1 ;  /* 0x00000027762d7211 */ /* 0x000fe200078e08ff */
[----:B------:R-:W-:Y:S01]  /*6eb0*/  FFMA.FTZ R13, R16, R13, -0.72134751081466674805 ;  /* 0xbf38aa3b100d7423 */ /* 0x000fe2000001000d */
[----:B------:R-:W-:Y:S01]  /*6ec0*/  LEA R150, P5, R39, R126, 0x1 ;  /* 0x0000007e27967211 */ /* 0x000fe200078a08ff */
[----:B------:R-:W-:Y:S01]  /*6ed0*/  FFMA.FTZ R12, R17, R12, -0.36067417263984680176 ;  /* 0xbeb8aa49110c7423 */ /* 0x000fe2000001000c */
[-C--:B------:R-:W-:Y:S01]  /*6ee0*/  LEA.HI.X.SX32 R149, R41, R20.reuse, 0x1, P4 ;  /* 0x0000001429957211 */ /* 0x080fe200020f0eff */
[----:B------:R-:W-:Y:S01]  /*6ef0*/  IMAD R63, R118, 0x2, R45 ;  /* 0x00000002763f7824 */ /* 0x000fe200078e022d */
[----:B------:R-:W-:Y:S01]  /*6f00*/  LEA.HI.X.SX32 R151, R39, R20, 0x1, P5 ;  /* 0x0000001427977211 */ /* 0x000fe200028f0eff */
[----:B------:R-:W-:Y:S01]  /*6f10*/  FFMA.FTZ R12, R17, R12, 0.48089820146560668945 ;  /* 0x3ef6384a110c7423 */ /* 0x000fe2000001000c */
[----:B------:R-:W-:Y:S01]  /*6f20*/  F2FP.BF16.PACK_AB R7, R19, R36 ;  /* 0x000000241307723e */ /* 0x000fe200000010ff */
[----:B------:R-:W-:Y:S01]  /*6f30*/  FMUL R13, R16, R13 ;  /* 0x0000000d100d7220 */ /* 0x000fe20000400000 */
[----:B------:R-:W-:Y:S01]  /*6f40*/  LEA R37, R118, R63, 0x1 ;  /* 0x0000003f76257211 */ /* 0x000fe200078e08ff */
[----:B------:R-:W-:Y:S01]  /*6f50*/  FFMA.FTZ R12, R17, R12, -0.72134751081466674805 ;  /* 0xbf38aa3b110c7423 */ /* 0x000fe2000001000c */
[-C--:B------:R-:W-:Y:S01]  /*6f60*/  LEA R154, P4, R63, R126.reuse, 0x1 ;  /* 0x0000007e3f9a7211 */ /* 0x080fe200078808ff */
[----:B------:R-:W-:Y:S01]  /*6f70*/  FMUL R13, R16, R13 ;  /* 0x0000000d100d7220 */ /* 0x000fe20000400000 */
[----:B------:R-:W-:Y:S01]  /*6f80*/  LEA R156, P5, R37, R126, 0x1 ;  /* 0x0000007e259c7211 */ /* 0x000fe200078a08ff */
[----:B------:R-:W-:Y:S01]  /*6f90*/  IMAD R65, R118, 0x2, R37 ;  /* 0x0000000276417824 */ /* 0x000fe200078e0225 */
[----:B------:R-:W-:Y:S01]  /*6fa0*/  LEA.HI.X.SX32 R155, R63, R20, 0x1, P4 ;  /* 0x000000143f9b7211 */ /* 0x000fe200020f0eff */
[----:B------:R-:W-:Y:S01]  /*6fb0*/  FMUL R12, R17, R12 ;  /* 0x0000000c110c7220 */ /* 0x000fe20000400000 */
[----:B------:R-:W-:Y:S01]  /*6fc0*/  LEA.HI.X.SX32 R157, R37, R20, 0x1, P5 ;  /* 0x00000014259d7211 */ /* 0x000fe200028f0eff */
[----:B------:R-:W-:Y:S01]  /*6fd0*/  FFMA.FTZ R16, R16, 1.4426950216293334961, R13 ;  /* 0x3fb8aa3b10107823 */ /* 0x000fe2000001000d */
[C---:B------:R-:W-:Y:S01]  /*6fe0*/  LEA R67, R118.reuse, R65, 0x1 ;  /* 0x0000004176437211 */ /* 0x040fe200078e08ff */
[----:B------:R-:W-:Y:S01]  /*6ff0*/  FMUL R12, R17, R12 ;  /* 0x0000000c110c7220 */ /* 0x000fe20000400000 */
[----:B------:R-:W-:Y:S01]  /*7000*/  @P3 MOV R13, 0x7f800000 ;  /* 0x7f800000000d3802 */ /* 0x000fe20000000f00 */
[----:B------:R-:W-:Y:S01]  /*7010*/  FADD R183, R183, R16 ;  /* 0x00000010b7b77221 */ /* 0x000fe20000000000 */
[----:B------:R-:W-:Y:S01]  /*7020*/  LEA R160, P4, R67, R126, 0x1 ;  /* 0x0000007e43a07211 */ /* 0x000fe200078808ff */
[C---:B------:R-:W-:Y:S01]  /*7030*/  IMAD R69, R118.reuse, 0x2, R67 ;  /* 0x0000000276457824 */ /* 0x040fe200078e0243 */
[----:B------:R-:W-:Y:S01]  /*7040*/  STS.128 [R165+0x80], R4 ;  /* 0x00008004a5007388 */ /* 0x000fe20000000c00 */
[----:B------:R-:W-:Y:S01]  /*7050*/  FFMA.FTZ R17, R17, 1.4426950216293334961, R12 ;  /* 0x3fb8aa3b11117823 */ /* 0x000fe2000001000c */
[----:B------:R-:W-:Y:S01]  /*7060*/  LEA.HI.X.SX32 R161, R67, R20, 0x1, P4 ;  /* 0x0000001443a17211 */ /* 0x000fe200020f0eff */
[----:B------:R-:W-:Y:S01]  /*7070*/  @P2 IMAD.MOV.U32 R12, RZ, RZ, 0x7f800000 ;  /* 0x7f800000ff0c2424 */ /* 0x000fe200078e00ff */
[----:B------:R-:W-:Y:S01]  /*7080*/  LEA R71, R118, R69, 0x1 ;  /* 0x0000004576477211 */ /* 0x000fe200078e08ff */
[----:B------:R-:W-:Y:S01]  /*7090*/  FADD R184, R184, R17 ;  /* 0x00000011b8b87221 */ /* 0x000fe20000000000 */
[----:B------:R-:W-:Y:S01]  /*70a0*/  LEA R162, P5, R69, R126, 0x1 ;  /* 0x0000007e45a27211 */ /* 0x000fe200078a08ff */
[----:B------:R-:W-:Y:S01]  /*70b0*/  @P2 FFMA.FTZ R183, R75, R12, +INF ;  /* 0x7f8000004bb72423 */ /* 0x000fe2000001000c */
[----:B------:R-:W-:Y:S01]  /*70c0*/  FSETP.NEU.AND P2, PT, R50, RZ, PT ;  /* 0x000000ff3200720b */ /* 0x000fe20003f4d000 */
[----:B------:R-:W-:Y:S01]  /*70d0*/  IMAD R73, R118, 0x2, R71 ;  /* 0x0000000276497824 */ /* 0x000fe200078e0247 */
[----:B------:R-:W-:Y:S01]  /*70e0*/  LEA.HI.X.SX32 R163, R69, R20, 0x1, P5 ;  /* 0x0000001445a37211 */ /* 0x000fe200028f0eff */
[----:B------:R-:W-:Y:S01]  /*70f0*/  @P3 FFMA.FTZ R184, R50, R13, +INF ;  /* 0x7f80000032b83423 */ /* 0x000fe2000001000d */
[----:B------:R-:W-:Y:S01]  /*7100*/  LEA R128, P3, R51, R126, 0x1 ;  /* 0x0000007e33807211 */ /* 0x000fe200078608ff */
[----:B------:R-:W-:Y:S01]  /*7110*/  STS.128 [R165+0x880], R8 ;  /* 0x00088008a5007388 */ /* 0x000fe20000000c00 */
[----:B------:R-:W-:-:S02]  /*7120*/  LEA R75, R118, R73, 0x1 ;  /* 0x00000049764b7211 */ /* 0x000fc400078e08ff */
[----:B------:R-:W-:Y:S01]  /*7130*/  LEA.HI.X.SX32 R129, R51, R20, 0x1, P3 ;  /* 0x0000001433817211 */ /* 0x000fe200018f0eff */
[----:B------:R-:W-:Y:S01]  /*7140*/  BAR.SYNC.DEFER_BLOCKING 0x0 ;  /* 0x0000000000007b1d */ /* 0x000fe20000010000 */
[-C--:B------:R-:W-:Y:S01]  /*7150*/  LEA R134, P3, R49, R126.reuse, 0x1 ;  /* 0x0000007e31867211 */ /* 0x080fe200078608ff */
[C---:B------:R-:W-:Y:S01]  /*7160*/  IMAD R77, R118.reuse, 0x2, R75 ;  /* 0x00000002764d7824 */ /* 0x040fe200078e024b */
[----:B------:R-:W-:Y:S02]  /*7170*/  LEA R36, P4, R73, R126, 0x1 ;  /* 0x0000007e49247211 */ /* 0x000fe400078808ff */
[----:B------:R-:W-:Y:S02]  /*7180*/  LEA.HI.X.SX32 R135, R49, R20, 0x1, P3 ;  /* 0x0000001431877211 */ /* 0x000fe400018f0eff */
[----:B------:R-:W-:Y:S02]  /*7190*/  LEA R79, R118, R77, 0x1 ;  /* 0x0000004d764f7211 */ /* 0x000fe400078e08ff */
[----:B------:R-:W-:-:S02]  /*71a0*/  LEA R136, P3, R57, R126, 0x1 ;  /* 0x0000007e39887211 */ /* 0x000fc400078608ff */
[-C--:B------:R-:W-:Y:S01]  /*71b0*/  LEA.HI.X.SX32 R37, R73, R20.reuse, 0x1, P4 ;  /* 0x0000001449257211 */ /* 0x080fe200020f0eff */
[C---:B------:R-:W-:Y:S01]  /*71c0*/  IMAD R51, R118.reuse, 0x2, R79 ;  /* 0x0000000276337824 */ /* 0x040fe200078e024f */
[----:B------:R-:W-:Y:S02]  /*71d0*/  LEA.HI.X.SX32 R137, R57, R20, 0x1, P3 ;  /* 0x0000001439897211 */ /* 0x000fe400018f0eff */
[C---:B------:R-:W-:Y:S02]  /*71e0*/  LEA R142, P3, R47.reuse, R126, 0x1 ;  /* 0x0000007e2f8e7211 */ /* 0x040fe400078608ff */
[C---:B------:R-:W-:Y:S02]  /*71f0*/  LEA R49, R118.reuse, R51, 0x1 ;  /* 0x0000003376317211 */ /* 0x040fe400078e08ff */
[----:B------:R-:W-:Y:S02]  /*7200*/  LEA.HI.X.SX32 R143, R47, R20, 0x1, P3 ;  /* 0x000000142f8f7211 */ /* 0x000fe400018f0eff */
[-C--:B------:R-:W-:Y:S01]  /*7210*/  LEA R146, P3, R43, R126.reuse, 0x1 ;  /* 0x0000007e2b927211 */ /* 0x080fe200078608ff */
[----:B------:R-:W-:Y:S01]  /*7220*/  IMAD R53, R118, 0x2, R49 ;  /* 0x0000000276357824 */ /* 0x000fe200078e0231 */
[----:B------:R-:W-:Y:S01]  /*7230*/  LEA R38, P5, R75, R126, 0x1 ;  /* 0x0000007e4b267211 */ /* 0x000fe200078a08ff */
[----:B------:R-:W-:Y:S01]  /*7240*/  LDS.128 R4, [R164] ;  /* 0x00000000a4047984 */ /* 0x000fe20000000c00 */
[----:B------:R-:W-:-:S02]  /*7250*/  LEA.HI.X.SX32 R147, R43, R20, 0x1, P3 ;  /* 0x000000142b937211 */ /* 0x000fc400018f0eff */
[C---:B------:R-:W-:Y:S01]  /*7260*/  LEA R55, R118.reuse, R53, 0x1 ;  /* 0x0000003576377211 */ /* 0x040fe200078e08ff */
[----:B------:R-:W-:Y:S01]  /*7270*/  LDS.128 R8, [R187] ;  /* 0x00000000bb087984 */ /* 0x000fe20000000c00 */
[----:B------:R-:W-:Y:S02]  /*7280*/  LEA R152, P3, R45, R126, 0x1 ;  /* 0x0000007e2d987211 */ /* 0x000fe400078608ff */
[-C--:B------:R-:W-:Y:S01]  /*7290*/  LEA.HI.X.SX32 R39, R75, R20.reuse, 0x1, P5 ;  /* 0x000000144b277211 */ /* 0x080fe200028f0eff */
[C---:B------:R-:W-:Y:S01]  /*72a0*/  IMAD R57, R118.reuse, 0x2, R55 ;  /* 0x0000000276397824 */ /* 0x040fe200078e0237 */
[----:B------:R-:W-:Y:S01]  /*72b0*/  LEA.HI.X.SX32 R153, R45, R20, 0x1, P3 ;  /* 0x000000142d997211 */ /* 0x000fe200018f0eff */
[----:B------:R-:W0:Y:S01]  /*72c0*/  LDS.128 R12, [R186] ;  /* 0x00000000ba0c7984 */ /* 0x000e220000000c00 */
[C---:B------:R-:W-:Y:S02]  /*72d0*/  LEA R158, P3, R65.reuse, R126, 0x1 ;  /* 0x0000007e419e7211 */ /* 0x040fe400078608ff */
[----:B------:R-:W-:Y:S01]  /*72e0*/  LEA R59, R118, R57, 0x1 ;  /* 0x00000039763b7211 */ /* 0x000fe200078e08ff */
[----:B------:R-:W1:Y:S01]  /*72f0*/  LDS.128 R16, [R185] ;  /* 0x00000000b9107984 */ /* 0x000e620000000c00 */
[----:B------:R-:W-:-:S03]  /*7300*/  LEA.HI.X.SX32 R159, R65, R20, 0x1, P3 ;  /* 0x00000014419f7211 */ /* 0x000fc600018f0eff */
[----:B------:R-:W-:Y:S01]  /*7310*/  BAR.SYNC.DEFER_BLOCKING 0x0 ;  /* 0x0000000000007b1d */ /* 0x000fe20000010000 */
[C---:B------:R-:W-:Y:S01]  /*7320*/  IMAD R61, R118.reuse, 0x2, R59 ;  /* 0x00000002763d7824 */ /* 0x040fe200078e023b */
[-C--:B------:R-:W-:Y:S02]  /*7330*/  LEA R124, P3, R71, R126.reuse, 0x1 ;  /* 0x0000007e477c7211 */ /* 0x080fe400078608ff */
[----:B------:R-:W-:Y:S02]  /*7340*/  LEA R42, P4, R79, R126, 0x1 ;  /* 0x0000007e4f2a7211 */ /* 0x000fe400078808ff */
[C---:B------:R-:W-:Y:S02]  /*7350*/  LEA R81, R118.reuse, R61, 0x1 ;  /* 0x0000003d76517211 */ /* 0x040fe400078e08ff */
[----:B------:R-:W-:Y:S02]  /*7360*/  LEA.HI.X.SX32 R125, R71, R20, 0x1, P3 ;  /* 0x00000014477d7211 */ /* 0x000fe400018f0eff */
[----:B------:R-:W-:Y:S01]  /*7370*/  LEA R40, P3, R77, R126, 0x1 ;  /* 0x0000007e4d287211 */ /* 0x000fe200078608ff */
[----:B------:R-:W-:Y:S01]  /*7380*/  IMAD R83, R118, 0x2, R81 ;  /* 0x0000000276537824 */ /* 0x000fe200078e0251 */
[----:B------:R-:W-:-:S02]  /*7390*/  LEA.HI.X.SX32 R43, R79, R20, 0x1, P4 ;  /* 0x000000144f2b7211 */ /* 0x000fc400020f0eff */
[----:B------:R-:W-:Y:S02]  /*73a0*/  LEA.HI.X.SX32 R41, R77, R20, 0x1, P3 ;  /* 0x000000144d297211 */ /* 0x000fe400018f0eff */
[C---:B------:R-:W-:Y:S02]  /*73b0*/  LEA R85, R118.reuse, R83, 0x1 ;  /* 0x0000005376557211 */ /* 0x040fe400078e08ff */
[-C--:B------:R-:W-:Y:S02]  /*73c0*/  LEA R44, P5, R51, R126.reuse, 0x1 ;  /* 0x0000007e332c7211 */ /* 0x080fe400078a08ff */
[----:B------:R-:W-:Y:S01]  /*73d0*/  LEA R46, P3, R49, R126, 0x1 ;  /* 0x0000007e312e7211 */ /* 0x000fe200078608ff */
[C---:B------:R-:W-:Y:S01]  /*73e0*/  IMAD R87, R118.reuse, 0x2, R85 ;  /* 0x0000000276577824 */ /* 0x040fe200078e0255 */
[----:B------:R-:W-:Y:S02]  /*73f0*/  LEA.HI.X.SX32 R45, R51, R20, 0x1, P5 ;  /* 0x00000014332d7211 */ /* 0x000fe400028f0eff */
[----:B------:R-:W-:Y:S01]  /*7400*/  LEA R50, P5, R55, R126, 0x1 ;  /* 0x0000007e37327211 */ /* 0x000fe200078a08ff */
[----:B------:R-:W-:Y:S01]  /*7410*/  STS.128 [R165+0x800], R24 ;  /* 0x00080018a5007388 */ /* 0x000fe20000000c00 */
[----:B------:R-:W-:-:S02]  /*7420*/  LEA R89, R118, R87, 0x1 ;  /* 0x0000005776597211 */ /* 0x000fc400078e08ff */
[----:B------:R-:W-:Y:S01]  /*7430*/  LEA R48, P4, R53, R126, 0x1 ;  /* 0x0000007e35307211 */ /* 0x000fe200078808ff */
[----:B------:R-:W-:Y:S01]  /*7440*/  STS.128 [R165+0x80], R28 ;  /* 0x0000801ca5007388 */ /* 0x000fe20000000c00 */
[-C--:B------:R-:W-:Y:S01]  /*7450*/  LEA.HI.X.SX32 R47, R49, R20.reuse, 0x1, P3 ;  /* 0x00000014312f7211 */ /* 0x080fe200018f0eff */
[C---:B------:R-:W-:Y:S01]  /*7460*/  IMAD R69, R118.reuse, 0x2, R89 ;  /* 0x0000000276457824 */ /* 0x040fe200078e0259 */
[----:B------:R-:W-:Y:S01]  /*7470*/  LEA.HI.X.SX32 R51, R55, R20, 0x1, P5 ;  /* 0x0000001437337211 */ /* 0x000fe200028f0eff */
[----:B------:R-:W-:Y:S01]  /*7480*/  STS.128 [R165+0x880], R32 ;  /* 0x00088020a5007388 */ /* 0x000fe20000000c00 */
[-C--:B------:R-:W-:Y:S02]  /*7490*/  LEA R52, P3, R57, R126.reuse, 0x1 ;  /* 0x0000007e39347211 */ /* 0x080fe400078608ff */
[----:B------:R-:W-:Y:S02]  /*74a0*/  LEA R91, R118, R69, 0x1 ;  /* 0x00000045765b7211 */ /* 0x000fe400078e08ff */
[----:B------:R-:W-:-:S02]  /*74b0*/  LEA R56, P5, R61, R126, 0x1 ;  /* 0x0000007e3d387211 */ /* 0x000fc400078a08ff */
[-C--:B------:R-:W-:Y:S01]  /*74c0*/  LEA.HI.X.SX32 R49, R53, R20.reuse, 0x1, P4 ;  /* 0x0000001435317211 */ /* 0x080fe200020f0eff */
[C---:B------:R-:W-:Y:S01]  /*74d0*/  IMAD R73, R118.reuse, 0x2, R91 ;  /* 0x0000000276497824 */ /* 0x040fe200078e025b */
[-C--:B------:R-:W-:Y:S02]  /*74e0*/  LEA.HI.X.SX32 R53, R57, R20.reuse, 0x1, P3 ;  /* 0x0000001439357211 */ /* 0x080fe400018f0eff */
[----:B------:R-:W-:Y:S02]  /*74f0*/  LEA.HI.X.SX32 R57, R61, R20, 0x1, P5 ;  /* 0x000000143d397211 */ /* 0x000fe400028f0eff */
[C---:B------:R-:W-:Y:S02]  /*7500*/  LEA R75, R118.reuse, R73, 0x1 ;  /* 0x00000049764b7211 */ /* 0x040fe400078e08ff */
[-C--:B------:R-:W-:Y:S02]  /*7510*/  LEA R54, P4, R59, R126.reuse, 0x1 ;  /* 0x0000007e3b367211 */ /* 0x080fe400078808ff */
[----:B------:R-:W-:Y:S01]  /*7520*/  LEA R62, P5, R85, R126, 0x1 ;  /* 0x0000007e553e7211 */ /* 0x000fe200078a08ff */
[----:B------:R-:W-:Y:S01]  /*7530*/  IMAD R77, R118, 0x2, R75 ;  /* 0x00000002764d7824 */ /* 0x000fe200078e024b */
[----:B------:R-:W-:-:S02]  /*7540*/  LEA.HI.X.SX32 R55, R59, R20, 0x1, P4 ;  /* 0x000000143b377211 */ /* 0x000fc400020f0eff */
[----:B------:R-:W-:Y:S02]  /*7550*/  LEA.HI.X.SX32 R63, R85, R20, 0x1, P5 ;  /* 0x00000014553f7211 */ /* 0x000fe400028f0eff */
[C---:B------:R-:W-:Y:S02]  /*7560*/  LEA R79, R118.reuse, R77, 0x1 ;  /* 0x0000004d764f7211 */ /* 0x040fe400078e08ff */
[-C--:B------:R-:W-:Y:S02]  /*7570*/  LEA R60, P4, R83, R126.reuse, 0x1 ;  /* 0x0000007e533c7211 */ /* 0x080fe400078808ff */
[----:B------:R-:W-:Y:S01]  /*7580*/  LEA R68, P5, R69, R126, 0x1 ;  /* 0x0000007e45447211 */ /* 0x000fe200078a08ff */
[----:B------:R-:W-:Y:S01]  /*7590*/  IMAD R93, R118, 0x2, R79 ;  /* 0x00000002765d7824 */ /* 0x000fe200078e024f */
[-C--:B------:R-:W-:Y:S02]  /*75a0*/  LEA.HI.X.SX32 R61, R83, R20.reuse, 0x1, P4 ;  /* 0x00000014533d7211 */ /* 0x080fe400020f0eff */
[----:B------:R-:W-:-:S02]  /*75b0*/  LEA.HI.X.SX32 R69, R69, R20, 0x1, P5 ;  /* 0x0000001445457211 */ /* 0x000fc400028f0eff */
[C---:B------:R-:W-:Y:S02]  /*75c0*/  LEA R95, R118.reuse, R93, 0x1 ;  /* 0x0000005d765f7211 */ /* 0x040fe400078e08ff */
[-C--:B------:R-:W-:Y:S02]  /*75d0*/  LEA R58, P3, R81, R126.reuse, 0x1 ;  /* 0x0000007e513a7211 */ /* 0x080fe400078608ff */
[-C--:B------:R-:W-:Y:S01]  /*75e0*/  LEA R66, P4, R89, R126.reuse, 0x1 ;  /* 0x0000007e59427211 */ /* 0x080fe200078808ff */
[C---:B------:R-:W-:Y:S01]  /*75f0*/  IMAD R97, R118.reuse, 0x2, R95 ;  /* 0x0000000276617824 */ /* 0x040fe200078e025f */
[----:B------:R-:W-:Y:S02]  /*7600*/  LEA R74, P5, R75, R126, 0x1 ;  /* 0x0000007e4b4a7211 */ /* 0x000fe400078a08ff */
[----:B------:R-:W-:Y:S02]  /*7610*/  LEA.HI.X.SX32 R59, R81, R20, 0x1, P3 ;  /* 0x00000014513b7211 */ /* 0x000fe400018f0eff */
[----:B------:R-:W-:-:S02]  /*7620*/  LEA R99, R118, R97, 0x1 ;  /* 0x0000006176637211 */ /* 0x000fc400078e08ff */
[-C--:B------:R-:W-:Y:S02]  /*7630*/  LEA.HI.X.SX32 R67, R89, R20.reuse, 0x1, P4 ;  /* 0x0000001459437211 */ /* 0x080fe400020f0eff */
[----:B------:R-:W-:Y:S01]  /*7640*/  LEA.HI.X.SX32 R75, R75, R20, 0x1, P5 ;  /* 0x000000144b4b7211 */ /* 0x000fe200028f0eff */
[C---:B------:R-:W-:Y:S01]  /*7650*/  IMAD R101, R118.reuse, 0x2, R99 ;  /* 0x0000000276657824 */ /* 0x040fe200078e0263 */
[-C--:B------:R-:W-:Y:S02]  /*7660*/  LEA R64, P3, R87, R126.reuse, 0x1 ;  /* 0x0000007e57407211 */ /* 0x080fe400078608ff */
        /* <DEDUP_REMOVED lines=9> */
[-C--:B------:R-:W-:Y:S01]  /*7700*/  LEA R78, P4, R79, R126.reuse, 0x1 ;  /* 0x0000007e4f4e7211 */ /* 0x080fe200078808ff */
[----:B------:R-:W-:Y:S01]  /*7710*/  IMAD R109, R118, 0x2, R107 ;  /* 0x00000002766d7824 */ /* 0x000fe200078e026b */
[----:B------:R-:W-:-:S02]  /*7720*/  LEA R86, P5, R99, R126, 0x1 ;  /* 0x0000007e63567211 */ /* 0x000fc400078a08ff */
[-C--:B------:R-:W-:Y:S02]  /*7730*/  LEA.HI.X.SX32 R71, R91, R20.reuse, 0x1, P3 ;  /* 0x000000145b477211 */ /* 0x080fe400018f0eff */
[C---:B------:R-:W-:Y:S02]  /*7740*/  LEA R111, R118.reuse, R109, 0x1 ;  /* 0x0000006d766f7211 */ /* 0x040fe400078e08ff */
[-C--:B------:R-:W-:Y:S02]  /*7750*/  LEA.HI.X.SX32 R79, R79, R20.reuse, 0x1, P4 ;  /* 0x000000144f4f7211 */ /* 0x080fe400020f0eff */
[----:B------:R-:W-:Y:S01]  /*7760*/  LEA.HI.X.SX32 R87, R99, R20, 0x1, P5 ;  /* 0x0000001463577211 */ /* 0x000fe200028f0eff */
[----:B------:R-:W-:Y:S01]  /*7770*/  IMAD R113, R118, 0x2, R111 ;  /* 0x0000000276717824 */ /* 0x000fe200078e026f */
[-C--:B------:R-:W-:Y:S02]  /*7780*/  LEA R76, P3, R77, R126.reuse, 0x1 ;  /* 0x0000007e4d4c7211 */ /* 0x080fe400078608ff */
[----:B------:R-:W-:-:S02]  /*7790*/  LEA R84, P4, R97, R126, 0x1 ;  /* 0x0000007e61547211 */ /* 0x000fc400078808ff */
[C---:B------:R-:W-:Y:S02]  /*77a0*/  LEA R115, R118.reuse, R113, 0x1 ;  /* 0x0000007176737211 */ /* 0x040fe400078e08ff */
[----:B------:R-:W-:Y:S02]  /*77b0*/  LEA R92, P5, R105, R126, 0x1 ;  /* 0x0000007e695c7211 */ /* 0x000fe400078a08ff */
[-C--:B------:R-:W-:Y:S01]  /*77c0*/  LEA.HI.X.SX32 R77, R77, R20.reuse, 0x1, P3 ;  /* 0x000000144d4d7211 */ /* 0x080fe200018f0eff */
[C---:B------:R-:W-:Y:S01]  /*77d0*/  IMAD R117, R118.reuse, 0x2, R115 ;  /* 0x0000000276757824 */ /* 0x040fe200078e0273 */
[-C--:B------:R-:W-:Y:S02]  /*77e0*/  LEA.HI.X.SX32 R85, R97, R20.reuse, 0x1, P4 ;  /* 0x0000001461557211 */ /* 0x080fe400020f0eff */
[----:B------:R-:W-:Y:S02]  /*77f0*/  LEA.HI.X.SX32 R93, R105, R20, 0x1, P5 ;  /* 0x00000014695d7211 */ /* 0x000fe400028f0eff */
[----:B------:R-:W-:-:S02]  /*7800*/  LEA R119, R118, R117, 0x1 ;  /* 0x0000007576777211 */ /* 0x000fc400078e08ff */
[-C--:B------:R-:W-:Y:S02]  /*7810*/  LEA R82, P3, R95, R126.reuse, 0x1 ;  /* 0x0000007e5f527211 */ /* 0x080fe400078608ff */
[-C--:B------:R-:W-:Y:S01]  /*7820*/  LEA R90, P4, R103, R126.reuse, 0x1 ;  /* 0x0000007e675a7211 */ /* 0x080fe200078808ff */
[C---:B------:R-:W-:Y:S01]  /*7830*/  IMAD R121, R118.reuse, 0x2, R119 ;  /* 0x0000000276797824 */ /* 0x040fe200078e0277 */
[----:B------:R-:W-:Y:S02]  /*7840*/  LEA R98, P5, R111, R126, 0x1 ;  /* 0x0000007e6f627211 */ /* 0x000fe400078a08ff */
[-C--:B------:R-:W-:Y:S02]  /*7850*/  LEA.HI.X.SX32 R83, R95, R20.reuse, 0x1, P3 ;  /* 0x000000145f537211 */ /* 0x080fe400018f0eff */
[----:B------:R-:W-:Y:S02]  /*7860*/  LEA R123, R118, R121, 0x1 ;  /* 0x00000079767b7211 */ /* 0x000fe400078e08ff */
[----:B------:R-:W-:-:S02]  /*7870*/  LEA.HI.X.SX32 R91, R103, R20, 0x1, P4 ;  /* 0x00000014675b7211 */ /* 0x000fc400020f0eff */
[----:B------:R-:W-:Y:S01]  /*7880*/  LEA.HI.X.SX32 R99, R111, R20, 0x1, P5 ;  /* 0x000000146f637211 */ /* 0x000fe200028f0eff */
[C---:B------:R-:W-:Y:S01]  /*7890*/  IMAD R127, R118.reuse, 0x2, R123 ;  /* 0x00000002767f7824 */ /* 0x040fe200078e027b */
[-C--:B------:R-:W-:Y:S02]  /*78a0*/  LEA R88, P3, R101, R126.reuse, 0x1 ;  /* 0x0000007e65587211 */ /* 0x080fe400078608ff */
[-C--:B------:R-:W-:Y:S02]  /*78b0*/  LEA R96, P4, R109, R126.reuse, 0x1 ;  /* 0x0000007e6d607211 */ /* 0x080fe400078808ff */
[----:B------:R-:W-:Y:S02]  /*78c0*/  LEA R104, P5, R117, R126, 0x1 ;  /* 0x0000007e75687211 */ /* 0x000fe400078a08ff */
[----:B------:R-:W-:Y:S02]  /*78d0*/  LEA R189, R118, R127, 0x1 ;  /* 0x0000007f76bd7211 */ /* 0x000fe400078e08ff */
[----:B------:R-:W-:-:S02]  /*78e0*/  LEA.HI.X.SX32 R89, R101, R20, 0x1, P3 ;  /* 0x0000001465597211 */ /* 0x000fc400018f0eff */
[-C--:B------:R-:W-:Y:S02]  /*78f0*/  LEA.HI.X.SX32 R97, R109, R20.reuse, 0x1, P4 ;  /* 0x000000146d617211 */ /* 0x080fe400020f0eff */
[----:B------:R-:W-:Y:S01]  /*7900*/  LEA.HI.X.SX32 R105, R117, R20, 0x1, P5 ;  /* 0x0000001475697211 */ /* 0x000fe200028f0eff */
[----:B------:R-:W-:Y:S01]  /*7910*/  IMAD R117, R118, 0x2, R189 ;  /* 0x0000000276757824 */ /* 0x000fe200078e02bd */
[-C--:B------:R-:W-:Y:S02]  /*7920*/  LEA R94, P3, R107, R126.reuse, 0x1 ;  /* 0x0000007e6b5e7211 */ /* 0x080fe400078608ff */
[----:B------:R-:W-:Y:S02]  /*7930*/  LEA R102, P4, R115, R126, 0x1 ;  /* 0x0000007e73667211 */ /* 0x000fe400078808ff */
[-C--:B------:R-:W-:Y:S02]  /*7940*/  LEA.HI.X.SX32 R95, R107, R20.reuse, 0x1, P3 ;  /* 0x000000146b5f7211 */ /* 0x080fe400018f0eff */
[----:B------:R-:W-:-:S02]  /*7950*/  LEA.HI.X.SX32 R103, R115, R20, 0x1, P4 ;  /* 0x0000001473677211 */ /* 0x000fc400020f0eff */
[-C--:B------:R-:W-:Y:S02]  /*7960*/  LEA R100, P3, R113, R126.reuse, 0x1 ;  /* 0x0000007e71647211 */ /* 0x080fe400078608ff */
[----:B------:R-:W-:Y:S02]  /*7970*/  LEA R108, P4, R121, R126, 0x1 ;  /* 0x0000007e796c7211 */ /* 0x000fe400078808ff */
[C---:B------:R-:W-:Y:S02]  /*7980*/  LEA R191, R118.reuse, R117, 0x1 ;  /* 0x0000007576bf7211 */ /* 0x040fe400078e08ff */
[-C--:B------:R-:W-:Y:S02]  /*7990*/  LEA.HI.X.SX32 R101, R113, R20.reuse, 0x1, P3 ;  /* 0x0000001471657211 */ /* 0x080fe400018f0eff */
[----:B------:R-:W-:Y:S01]  /*79a0*/  LEA.HI.X.SX32 R109, R121, R20, 0x1, P4 ;  /* 0x00000014796d7211 */ /* 0x000fe200020f0eff */
[----:B------:R-:W-:Y:S01]  /*79b0*/  IMAD R121, R118, 0x2, R191 ;  /* 0x0000000276797824 */ /* 0x000fe200078e02bf */
[----:B------:R-:W-:-:S02]  /*79c0*/  LEA R106, P3, R119, R126, 0x1 ;  /* 0x0000007e776a7211 */ /* 0x000fc400078608ff */
[----:B------:R-:W-:Y:S02]  /*79d0*/  LEA R110, P5, R123, R126, 0x1 ;  /* 0x0000007e7b6e7211 */ /* 0x000fe400078a08ff */
[-C--:B------:R-:W-:Y:S02]  /*79e0*/  LEA.HI.X.SX32 R107, R119, R20.reuse, 0x1, P3 ;  /* 0x00000014776b7211 */ /* 0x080fe400018f0eff */
[----:B------:R-:W-:Y:S02]  /*79f0*/  LEA.HI.X.SX32 R111, R123, R20, 0x1, P5 ;  /* 0x000000147b6f7211 */ /* 0x000fe400028f0eff */
[-C--:B------:R-:W-:Y:S02]  /*7a00*/  LEA R112, P3, R127, R126.reuse, 0x1 ;  /* 0x0000007e7f707211 */ /* 0x080fe400078608ff */
[----:B------:R-:W-:Y:S02]  /*7a10*/  LEA R123, R118, R121, 0x1 ;  /* 0x00000079767b7211 */ /* 0x000fe400078e08ff */
[----:B------:R-:W-:-:S02]  /*7a20*/  LEA R114, P4, R189, R126, 0x1 ;  /* 0x0000007ebd727211 */ /* 0x000fc400078808ff */
[----:B------:R-:W-:Y:S02]  /*7a30*/  LEA R116, P5, R117, R126, 0x1 ;  /* 0x0000007e75747211 */ /* 0x000fe400078a08ff */
[-C--:B------:R-:W-:Y:S01]  /*7a40*/  LEA.HI.X.SX32 R113, R127, R20.reuse, 0x1, P3 ;  /* 0x000000147f717211 */ /* 0x080fe200018f0eff */
[----:B------:R-:W-:Y:S01]  /*7a50*/  IMAD R127, R118, 0x2, R123 ;  /* 0x00000002767f7824 */ /* 0x000fe200078e027b */
[-C--:B------:R-:W-:Y:S02]  /*7a60*/  LEA.HI.X.SX32 R115, R189, R20.reuse, 0x1, P4 ;  /* 0x00000014bd737211 */ /* 0x080fe400020f0eff */
[----:B------:R-:W-:Y:S02]  /*7a70*/  LEA.HI.X.SX32 R117, R117, R20, 0x1, P5 ;  /* 0x0000001475757211 */ /* 0x000fe400028f0eff */
[-C--:B------:R-:W-:Y:S02]  /*7a80*/  LEA R118, P3, R191, R126.reuse, 0x1 ;  /* 0x0000007ebf767211 */ /* 0x080fe400078608ff */
[----:B------:R-:W-:-:S02]  /*7a90*/  LEA R120, P4, R121, R126, 0x1 ;  /* 0x0000007e79787211 */ /* 0x000fc400078808ff */
[-C--:B------:R-:W-:Y:S02]  /*7aa0*/  LEA R122, P5, R123, R126.reuse, 0x1 ;  /* 0x0000007e7b7a7211 */ /* 0x080fe400078a08ff */
[----:B------:R-:W-:Y:S02]  /*7ab0*/  LEA R126, P6, R127, R126, 0x1 ;  /* 0x0000007e7f7e7211 */ /* 0x000fe400078c08ff */
[-C--:B------:R-:W-:Y:S02]  /*7ac0*/  LEA.HI.X.SX32 R119, R191, R20.reuse, 0x1, P3 ;  /* 0x00000014bf777211 */ /* 0x080fe400018f0eff */
[-C--:B------:R-:W-:Y:S02]  /*7ad0*/  LEA.HI.X.SX32 R121, R121, R20.reuse, 0x1, P4 ;  /* 0x0000001479797211 */ /* 0x080fe400020f0eff */
[-C--:B------:R-:W-:Y:S02]  /*7ae0*/  LEA.HI.X.SX32 R123, R123, R20.reuse, 0x1, P5 ;  /* 0x000000147b7b7211 */ /* 0x080fe400028f0eff */
[----:B------:R-:W-:-:S02]  /*7af0*/  LEA.HI.X.SX32 R127, R127, R20, 0x1, P6 ;  /* 0x000000147f7f7211 */ /* 0x000fc400030f0eff */
[----:B------:R-:W-:Y:S02]  /*7b00*/  F2FP.BF16.PACK_AB R20, R182, R181 ;  /* 0x000000b5b614723e */ /* 0x000fe400000010ff */
[----:B------:R-:W-:Y:S02]  /*7b10*/  FSEL R183, R183, -INF , P1 ;  /* 0xff800000b7b77808 */ /* 0x000fe40000800000 */
[----:B------:R-:W-:Y:S01]  /*7b20*/  FSEL R184, R184, -INF , P2 ;  /* 0xff800000b8b87808 */ /* 0x000fe20001000000 */
[----:B------:R0:W-:Y:S02]  /*7b30*/  STS.128 [R165], R20 ;  /* 0x00000014a5007388 */ /* 0x0001e40000000c00 */
[----:B------:R-:W-:Y:S02]  /*7b40*/  FFMA R2, R183, 0.69314718246459960938, R2 ;  /* 0x3f317218b7027823 */ /* 0x000fe40000000002 */
[----:B------:R-:W-:Y:S01]  /*7b50*/  BAR.SYNC.DEFER_BLOCKING 0x0 ;  /* 0x0000000000007b1d */ /* 0x000fe20000010000 */
[----:B------:R-:W-:Y:S01]  /*7b60*/  FFMA R3, R184, 0.69314718246459960938, R3 ;  /* 0x3f317218b8037823 */ /* 0x000fe20000000003 */
[----:B0-----:R-:W-:-:S02]  /*7b70*/  PRMT R20, R12, 0x7632, R20 ;  /* 0x000076320c147816 */ /* 0x001fc40000000014 */
[----:B-1----:R-:W-:Y:S02]  /*7b80*/  PRMT R21, R16, 0x7632, R21 ;  /* 0x0000763210157816 */ /* 0x002fe40000000015 */
[----:B------:R0:W-:Y:S04]  /*7b90*/  STG.E.U16 [R128.64], R4 ;  /* 0x0000000480007986 */ /* 0x0001e8000c101504 */
[----:B------:R1:W-:Y:S04]  /*7ba0*/  STG.E.U16 [R130.64], R8 ;  /* 0x0000000882007986 */ /* 0x0003e8000c101504 */
[----:B------:R2:W-:Y:S01]  /*7bb0*/  STG.E.U16 [R132.64], R12 ;  /* 0x0000000c84007986 */ /* 0x0005e2000c101504 */
[----:B0-----:R-:W-:-:S03]  /*7bc0*/  PRMT R129, R4, 0x7632, R129 ;  /* 0x0000763204817816 */ /* 0x001fc60000000081 */
[----:B------:R0:W-:Y:S01]  /*7bd0*/  STG.E.U16 [R134.64], R16 ;  /* 0x0000001086007986 */ /* 0x0001e2000c101504 */
[----:B------:R-:W-:Y:S02]  /*7be0*/  PRMT R4, R5, 0x7632, R4 ;  /* 0x0000763205047816 */ /* 0x000fe40000000004 */
[----:B-1----:R-:W-:Y:S01]  /*7bf0*/  PRMT R131, R8, 0x7632, R131 ;  /* 0x0000763208837816 */ /* 0x002fe20000000083 */
[----:B------:R-:W-:Y:S01]  /*7c00*/  STG.E.U16 [R136.64], R129 ;  /* 0x0000008188007986 */ /* 0x000fe2000c101504 */
[----:B------:R-:W-:Y:S02]  /*7c10*/  PRMT R8, R9, 0x7632, R8 ;  /* 0x0000763209087816 */ /* 0x000fe40000000008 */
[----:B--2---:R-:W-:Y:S01]  /*7c20*/  PRMT R12, R13, 0x7632, R12 ;  /* 0x000076320d0c7816 */ /* 0x004fe2000000000c */
[----:B------:R-:W-:Y:S04]  /*7c30*/  STG.E.U16 [R138.64], R131 ;  /* 0x000000838a007986 */ /* 0x000fe8000c101504 */
[----:B------:R-:W-:Y:S01]  /*7c40*/  STG.E.U16 [R140.64], R20 ;  /* 0x000000148c007986 */ /* 0x000fe2000c101504 */
[----:B0-----:R-:W-:-:S03]  /*7c50*/  PRMT R16, R17, 0x7632, R16 ;  /* 0x0000763211107816 */ /* 0x001fc60000000010 */
[----:B------:R-:W-:Y:S04]  /*7c60*/  STG.E.U16 [R142.64], R21 ;  /* 0x000000158e007986 */ /* 0x000fe8000c101504 */
[----:B------:R-:W-:Y:S04]  /*7c70*/  LDS.128 R20, [R164] ;  /* 0x00000000a4147984 */ /* 0x000fe80000000c00 */
[----:B------:R-:W0:Y:S04]  /*7c80*/  LDS.128 R24, [R187] ;  /* 0x00000000bb187984 */ /* 0x000e280000000c00 */
[----:B------:R-:W1:Y:S04]  /*7c90*/  LDS.128 R28, [R186] ;  /* 0x00000000ba1c7984 */ /* 0x000e680000000c00 */
[----:B------:R-:W2:Y:S04]  /*7ca0*/  LDS.128 R32, [R185] ;  /* 0x00000000b9207984 */ /* 0x000ea80000000c00 */
[----:B------:R3:W-:Y:S04]  /*7cb0*/  STG.E.U16 [R144.64], R5 ;  /* 0x0000000590007986 */ /* 0x0007e8000c101504 */
[----:B------:R4:W-:Y:S04]  /*7cc0*/  STG.E.U16 [R146.64], R9 ;  /* 0x0000000992007986 */ /* 0x0009e8000c101504 */
[----:B------:R-:W-:Y:S04]  /*7cd0*/  STG.E.U16 [R148.64], R13 ;  /* 0x0000000d94007986 */ /* 0x000fe8000c101504 */
[----:B------:R-:W-:Y:S01]  /*7ce0*/  STG.E.U16 [R150.64], R17 ;  /* 0x0000001196007986 */ /* 0x000fe2000c101504 */
[----:B---3--:R-:W-:-:S03]  /*7cf0*/  PRMT R5, R10, 0x7632, R5 ;  /* 0x000076320a057816 */ /* 0x008fc60000000005 */
[----:B------:R3:W-:Y:S01]  /*7d00*/  STG.E.U16 [R152.64], R4 ;  /* 0x0000000498007986 */ /* 0x0007e2000c101504 */
[----:B----4-:R-:W-:-:S03]  /*7d10*/  PRMT R9, R7, 0x7632, R9 ;  /* 0x0000763207097816 */ /* 0x010fc60000000009 */
[----:B------:R4:W-:Y:S04]  /*7d20*/  STG.E.U16 [R154.64], R8 ;  /* 0x000000089a007986 */ /* 0x0009e8000c101504 */
[----:B------:R5:W-:Y:S04]  /*7d30*/  STG.E.U16 [R156.64], R12 ;  /* 0x0000000c9c007986 */ /* 0x000be8000c101504 */
[----:B------:R-:W-:Y:S01]  /*7d40*/  STG.E.U16 [R158.64], R16 ;  /* 0x000000109e007986 */ /* 0x000fe2000c101504 */
[----:B---3--:R-:W-:-:S03]  /*7d50*/  PRMT R4, R6, 0x7632, R4 ;  /* 0x0000763206047816 */ /* 0x008fc60000000004 */
[----:B------:R3:W-:Y:S01]  /*7d60*/  STG.E.U16 [R160.64], R6 ;  /* 0x00000006a0007986 */ /* 0x0007e2000c101504 */
[----:B----4-:R-:W-:-:S03]  /*7d70*/  PRMT R8, R18, 0x7632, R8 ;  /* 0x0000763212087816 */ /* 0x010fc60000000008 */
[----:B------:R4:W-:Y:S01]  /*7d80*/  STG.E.U16 [R162.64], R10 ;  /* 0x0000000aa2007986 */ /* 0x0009e2000c101504 */
[----:B-----5:R-:W-:-:S03]  /*7d90*/  PRMT R12, R15, 0x7632, R12 ;  /* 0x000076320f0c7816 */ /* 0x020fc6000000000c */
[----:B------:R-:W-:Y:S01]  /*7da0*/  STG.E.U16 [R124.64], R14 ;  /* 0x0000000e7c007986 */ /* 0x000fe2000c101504 */
[----:B---3--:R-:W-:-:S03]  /*7db0*/  PRMT R6, R14, 0x7632, R6 ;  /* 0x000076320e067816 */ /* 0x008fc60000000006 */
[----:B------:R0:W-:Y:S01]  /*7dc0*/  STG.E.U16 [R36.64], R18 ;  /* 0x0000001224007986 */ /* 0x0001e2000c101504 */
[----:B----4-:R-:W-:-:S03]  /*7dd0*/  PRMT R10, R11, 0x7632, R10 ;  /* 0x000076320b0a7816 */ /* 0x010fc6000000000a */
[----:B------:R3:W-:Y:S04]  /*7de0*/  STG.E.U16 [R38.64], R4 ;  /* 0x0000000426007986 */ /* 0x0007e8000c101504 */
[----:B------:R4:W-:Y:S04]  /*7df0*/  STG.E.U16 [R40.64], R5 ;  /* 0x0000000528007986 */ /* 0x0009e8000c101504 */
[----:B------:R5:W-:Y:S01]  /*7e00*/  STG.E.U16 [R42.64], R6 ;  /* 0x000000062a007986 */ /* 0x000be2000c101504 */
[----:B0-----:R-:W-:Y:S02]  /*7e10*/  PRMT R36, R24, 0x7632, R36 ;  /* 0x0000763218247816 */ /* 0x001fe40000000024 */
[----:B-1----:R-:W-:Y:S01]  /*7e20*/  PRMT R37, R28, 0x7632, R37 ;  /* 0x000076321c257816 */ /* 0x002fe20000000025 */
[----:B------:R0:W-:Y:S01]  /*7e30*/  STG.E.U16 [R44.64], R8 ;  /* 0x000000082c007986 */ /* 0x0001e2000c101504 */
[----:B---3--:R-:W-:-:S02]  /*7e40*/  PRMT R4, R19, 0x7632, R4 ;  /* 0x0000763213047816 */ /* 0x008fc40000000004 */
[----:B--2---:R-:W-:Y:S01]  /*7e50*/  PRMT R38, R32, 0x7632, R38 ;  /* 0x0000763220267816 */ /* 0x004fe20000000026 */
[----:B------:R1:W-:Y:S01]  /*7e60*/  STG.E.U16 [R46.64], R7 ;  /* 0x000000072e007986 */ /* 0x0003e2000c101504 */
[----:B----4-:R-:W-:-:S03]  /*7e70*/  PRMT R5, R20, 0x7632, R5 ;  /* 0x0000763214057816 */ /* 0x010fc60000000005 */
[----:B------:R-:W-:Y:S01]  /*7e80*/  STG.E.U16 [R48.64], R11 ;  /* 0x0000000b30007986 */ /* 0x000fe2000c101504 */
[----:B-----5:R-:W-:-:S03]  /*7e90*/  PRMT R43, R21, 0x7632, R43 ;  /* 0x00007632152b7816 */ /* 0x020fc6000000002b */
[----:B------:R2:W-:Y:S01]  /*7ea0*/  STG.E.U16 [R50.64], R15 ;  /* 0x0000000f32007986 */ /* 0x0005e2000c101504 */
[----:B0-----:R-:W-:Y:S02]  /*7eb0*/  PRMT R44, R25, 0x7632, R44 ;  /* 0x00007632192c7816 */ /* 0x001fe4000000002c */
[----:B------:R-:W-:Y:S01]  /*7ec0*/  PRMT R45, R29, 0x7632, R45 ;  /* 0x000076321d2d7816 */ /* 0x000fe2000000002d */
[----:B------:R0:W-:Y:S01]  /*7ed0*/  STG.E.U16 [R52.64], R19 ;  /* 0x0000001334007986 */ /* 0x0001e2000c101504 */
[----:B-1----:R-:W-:-:S03]  /*7ee0*/  PRMT R46, R33, 0x7632, R46 ;  /* 0x00007632212e7816 */ /* 0x002fc6000000002e */
[----:B------:R1:W-:Y:S04]  /*7ef0*/  STG.E.U16 [R54.64], R9 ;  /* 0x0000000936007986 */ /* 0x0003e8000c101504 */
[----:B------:R-:W-:Y:S01]  /*7f00*/  STG.E.U16 [R56.64], R10 ;  /* 0x0000000a38007986 */ /* 0x000fe2000c101504 */
[----:B--2---:R-:W-:-:S03]  /*7f10*/  PRMT R51, R22, 0x7632, R51 ;  /* 0x0000763216337816 */ /* 0x004fc60000000033 */
[----:B------:R2:W-:Y:S01]  /*7f20*/  STG.E.U16 [R58.64], R12 ;  /* 0x0000000c3a007986 */ /* 0x0005e2000c101504 */
[----:B0-----:R-:W-:Y:S02]  /*7f30*/  PRMT R52, R26, 0x7632, R52 ;  /* 0x000076321a347816 */ /* 0x001fe40000000034 */
[----:B------:R-:W-:Y:S01]  /*7f40*/  PRMT R53, R30, 0x7632, R53 ;  /* 0x000076321e357816 */ /* 0x000fe20000000035 */
[----:B------:R0:W-:Y:S01]  /*7f50*/  STG.E.U16 [R60.64], R4 ;  /* 0x000000043c007986 */ /* 0x0001e2000c101504 */
[----:B-1----:R-:W-:-:S03]  /*7f60*/  PRMT R54, R34, 0x7632, R54 ;  /* 0x0000763222367816 */ /* 0x002fc60000000036 */
[----:B------:R1:W-:Y:S04]  /*7f70*/  STG.E.U16 [R62.64], R20 ;  /* 0x000000143e007986 */ /* 0x0003e8000c101504 */
[----:B------:R3:W-:Y:S01]  /*7f80*/  STG.E.U16 [R64.64], R24 ;  /* 0x0000001840007986 */ /* 0x0007e2000c101504 */
[----:B--2---:R-:W-:-:S03]  /*7f90*/  PRMT R59, R23, 0x7632, R59 ;  /* 0x00007632173b7816 */ /* 0x004fc6000000003b */
[----:B------:R3:W-:Y:S01]  /*7fa0*/  STG.E.U16 [R66.64], R28 ;  /* 0x0000001c42007986 */ /* 0x0007e2000c101504 */
[----:B0-----:R-:W-:Y:S02]  /*7fb0*/  PRMT R60, R27, 0x7632, R60 ;  /* 0x000076321b3c7816 */ /* 0x001fe4000000003c */
[----:B------:R-:W-:Y:S01]  /*7fc0*/  PRMT R61, R31, 0x7632, R61 ;  /* 0x000076321f3d7816 */ /* 0x000fe2000000003d */
[----:B------:R3:W-:Y:S01]  /*7fd0*/  STG.E.U16 [R68.64], R32 ;  /* 0x0000002044007986 */ /* 0x0007e2000c101504 */
[----:B-1----:R-:W-:Y:S02]  /*7fe0*/  PRMT R63, R35, 0x7632, R63 ;  /* 0x00007632233f7816 */ /* 0x002fe4000000003f */
[----:B------:R-:W-:Y:S01]  /*7ff0*/  LOP3.LUT R4, R190, 0x1f8, RZ, 0xc0, !PT ;  /* 0x000001f8be047812 */ /* 0x000fe200078ec0ff */
[----:B------:R3:W-:Y:S04]  /*8000*/  STG.E.U16 [R70.64], R5 ;  /* 0x0000000546007986 */ /* 0x0007e8000c101504 */
        /* <DEDUP_REMOVED lines=27> */
[----:B------:R-:W-:Y:S06]  /*81c0*/  BAR.SYNC.DEFER_BLOCKING 0x0 ;  /* 0x0000000000007b1d */ /* 0x000fec0000010000 */
[----:B------:R3:W-:Y:S04]  /*81d0*/  STS.64 [R4], R2 ;  /* 0x0000000204007388 */ /* 0x0007e80000000a00 */
[----:B------:R-:W-:Y:S06]  /*81e0*/  BAR.SYNC.DEFER_BLOCKING 0x0 ;  /* 0x0000000000007b1d */ /* 0x000fec0000010000 */
[----:B------:R-:W-:Y:S05]  /*81f0*/  @P0 EXIT ;  /* 0x000000000000094d */ /* 0x000fea0003800000 */
[----:B---3--:R-:W0:Y:S01]  /*8200*/  LDS R7, [R0] ;  /* 0x0000000000077984 */ /* 0x008e220000000800 */
[----:B------:R-:W-:-:S02]  /*8210*/  IMAD R2, R192, c[0x0][0x1cc], RZ ;  /* 0x00007300c0027a24 */ /* 0x000fc400078e02ff */
[C---:B------:R-:W-:Y:S02]  /*8220*/  IMAD.SHL.U32 R6, R188.reuse, 0x4, RZ ;  /* 0x00000004bc067824 */ /* 0x040fe400078e00ff */
[----:B------:R-:W-:Y:S01]  /*8230*/  IMAD.HI R5, R188, 0x4, RZ ;  /* 0x00000004bc057827 */ /* 0x000fe200078e02ff */
[----:B------:R-:W-:-:S03]  /*8240*/  SHF.L.U32 R3, R2, 0x2, RZ ;  /* 0x0000000202037819 */ /* 0x000fc600000006ff */
[----:B------:R-:W-:Y:S01]  /*8250*/  IMAD.HI R4, R2, 0x4, RZ ;  /* 0x0000000402047827 */ /* 0x000fe200078e02ff */
[----:B------:R-:W-:-:S04]  /*8260*/  IADD3 R2, P0, P1, R6, c[0x0][0x180], R3 ;  /* 0x0000600006027a10 */ /* 0x000fc8000791e003 */
[----:B------:R-:W-:-:S05]  /*8270*/  IADD3.X R3, R5, c[0x0][0x184], R4, P0, P1 ;  /* 0x0000610005037a10 */ /* 0x000fca00007e2404 */
[----:B0-----:R-:W-:Y:S01]  /*8280*/  STG.E [R2.64], R7 ;  /* 0x0000000702007986 */ /* 0x001fe2000c101904 */
[----:B------:R-:W-:Y:S05]  /*8290*/  EXIT ;  /* 0x000000000000794d */ /* 0x000fea0003800000 */
.L_x_3:
[----:B------:R-:W-:-:S00]  /*82a0*/  BRA `(.L_x_3) ;  /* 0xfffffff000007947 */ /* 0x000fc0000383ffff */
[----:B------:R-:W-:-:S00]  /*82b0*/  NOP ;  /* 0x0000000000007918 */ /* 0x000fc00000000000 */
        /* <DEDUP_REMOVED lines=12> */
.L_x_4:


//--------------------- .nv.global.init           --------------------------
	.section	.nv.global.init,"aw",@progbits
.nv.global.init:
	.type		_$_str,@object
	.size		_$_str,(.L_0 - _$_str)
_$_str:
        /*0000*/ 	.byte	0x5f, 0x5f, 0x43, 0x55, 0x44, 0x41, 0x5f, 0x46, 0x54, 0x5a, 0x00
.L_0:


//--------------------- .nv.shared.attn_fwd       --------------------------
	.section	.nv.shared.attn_fwd,"aw",@nobits
	.sectionflags	@""
	.align	16
